//
// Generated by NVIDIA NVVM Compiler
//
// Compiler Build ID: CL-36424714
// Cuda compilation tools, release 13.0, V13.0.88
// Based on NVVM 20.0.0
//

.version 9.0
.target sm_100
.address_size 64

	// .globl	_Z13conv2d_kernelPKaS0_Paiiiiiiiff
// _ZZ13conv2d_kernelPKaS0_PaiiiiiiiffE7s_input has been demoted
// _ZZ13conv2d_kernelPKaS0_PaiiiiiiiffE8s_kernel has been demoted

.visible .entry _Z13conv2d_kernelPKaS0_Paiiiiiiiff(
	.param .u64 .ptr .align 1 _Z13conv2d_kernelPKaS0_Paiiiiiiiff_param_0,
	.param .u64 .ptr .align 1 _Z13conv2d_kernelPKaS0_Paiiiiiiiff_param_1,
	.param .u64 .ptr .align 1 _Z13conv2d_kernelPKaS0_Paiiiiiiiff_param_2,
	.param .u32 _Z13conv2d_kernelPKaS0_Paiiiiiiiff_param_3,
	.param .u32 _Z13conv2d_kernelPKaS0_Paiiiiiiiff_param_4,
	.param .u32 _Z13conv2d_kernelPKaS0_Paiiiiiiiff_param_5,
	.param .u32 _Z13conv2d_kernelPKaS0_Paiiiiiiiff_param_6,
	.param .u32 _Z13conv2d_kernelPKaS0_Paiiiiiiiff_param_7,
	.param .u32 _Z13conv2d_kernelPKaS0_Paiiiiiiiff_param_8,
	.param .u32 _Z13conv2d_kernelPKaS0_Paiiiiiiiff_param_9,
	.param .f32 _Z13conv2d_kernelPKaS0_Paiiiiiiiff_param_10,
	.param .f32 _Z13conv2d_kernelPKaS0_Paiiiiiiiff_param_11
)
{
	.reg .pred 	%p<109>;
	.reg .b16 	%rs<36>;
	.reg .b32 	%r<206>;
	.reg .b32 	%f<19>;
	.reg .b64 	%rd<15>;
	// demoted variable
	.shared .align 1 .b8 _ZZ13conv2d_kernelPKaS0_PaiiiiiiiffE7s_input[1296];
	// demoted variable
	.shared .align 1 .b8 _ZZ13conv2d_kernelPKaS0_PaiiiiiiiffE8s_kernel[576];
	ld.param.u64 	%rd3, [_Z13conv2d_kernelPKaS0_Paiiiiiiiff_param_1];
	ld.param.u32 	%r88, [_Z13conv2d_kernelPKaS0_Paiiiiiiiff_param_3];
	ld.param.u32 	%r89, [_Z13conv2d_kernelPKaS0_Paiiiiiiiff_param_4];
	ld.param.u32 	%r90, [_Z13conv2d_kernelPKaS0_Paiiiiiiiff_param_5];
	ld.param.u32 	%r91, [_Z13conv2d_kernelPKaS0_Paiiiiiiiff_param_6];
	ld.param.u32 	%r92, [_Z13conv2d_kernelPKaS0_Paiiiiiiiff_param_7];
	ld.param.u32 	%r93, [_Z13conv2d_kernelPKaS0_Paiiiiiiiff_param_8];
	ld.param.u32 	%r94, [_Z13conv2d_kernelPKaS0_Paiiiiiiiff_param_9];
	mov.u32 	%r95, %ctaid.x;
	mov.u32 	%r1, %ntid.x;
	mov.u32 	%r2, %tid.x;
	mad.lo.s32 	%r3, %r95, %r1, %r2;
	mov.u32 	%r96, %ctaid.y;
	mov.u32 	%r4, %ntid.y;
	mov.u32 	%r5, %tid.y;
	mad.lo.s32 	%r97, %r96, %r4, %r5;
	mov.u32 	%r7, %ctaid.z;
	shl.b32 	%r98, %r94, 1;
	sub.s32 	%r99, %r89, %r92;
	add.s32 	%r100, %r99, %r98;
	div.s32 	%r8, %r100, %r93;
	sub.s32 	%r101, %r88, %r92;
	add.s32 	%r102, %r101, %r98;
	div.s32 	%r103, %r102, %r93;
	setp.gt.s32 	%p3, %r3, %r8;
	setp.gt.s32 	%p4, %r97, %r103;
	or.pred  	%p5, %p3, %p4;
	setp.ge.s32 	%p6, %r7, %r91;
	or.pred  	%p7, %p6, %p5;
	@%p7 bra 	$L__BB0_56;
	max.u32 	%r106, %r2, %r5;
	setp.gt.u32 	%p8, %r106, 2;
	setp.lt.s32 	%p9, %r90, 1;
	or.pred  	%p10, %p8, %p9;
	@%p10 bra 	$L__BB0_6;
	mad.lo.s32 	%r9, %r5, %r1, %r2;
	mul.lo.s32 	%r10, %r90, %r7;
	mov.u32 	%r108, _ZZ13conv2d_kernelPKaS0_PaiiiiiiiffE8s_kernel;
	mad.lo.s32 	%r109, %r5, 3, %r108;
	add.s32 	%r11, %r109, %r2;
	mul.lo.s32 	%r12, %r1, %r4;
	cvta.to.global.u64 	%rd1, %rd3;
	mov.b32 	%r174, 0;
$L__BB0_3:
	add.s32 	%r14, %r9, %r174;
	setp.ge.s32 	%p11, %r14, %r90;
	@%p11 bra 	$L__BB0_5;
	add.s32 	%r110, %r14, %r10;
	mad.lo.s32 	%r111, %r110, %r92, %r5;
	mad.lo.s32 	%r112, %r111, %r92, %r2;
	cvt.s64.s32 	%rd5, %r112;
	add.s64 	%rd6, %rd1, %rd5;
	ld.global.nc.u8 	%rs1, [%rd6];
	cvt.u16.u8 	%rs2, %rs1;
	mad.lo.s32 	%r113, %r14, 9, %r11;
	st.shared.u8 	[%r113], %rs2;
$L__BB0_5:
	add.s32 	%r174, %r174, %r12;
	setp.lt.s32 	%p12, %r174, %r90;
	@%p12 bra 	$L__BB0_3;
$L__BB0_6:
	setp.lt.s32 	%p13, %r90, 1;
	mov.f32 	%f18, 0f00000000;
	@%p13 bra 	$L__BB0_55;
	mov.u32 	%r115, _ZZ13conv2d_kernelPKaS0_PaiiiiiiiffE7s_input;
	mad.lo.s32 	%r116, %r5, 36, %r115;
	add.s32 	%r16, %r116, %r2;
	max.u32 	%r118, %r5, %r2;
	setp.gt.u32 	%p14, %r118, 35;
	sub.s32 	%r119, %r3, %r94;
	sub.s32 	%r120, %r97, %r94;
	setp.lt.s32 	%p15, %r119, 0;
	setp.ge.s32 	%p16, %r119, %r89;
	or.pred  	%p17, %p15, %p16;
	setp.lt.s32 	%p18, %r120, 0;
	setp.ge.s32 	%p19, %r120, %r88;
	or.pred  	%p20, %p18, %p19;
	mad.lo.s32 	%r121, %r120, %r89, %r119;
	mul.lo.s32 	%r17, %r121, %r90;
	mul.lo.s32 	%r122, %r93, %r3;
	sub.s32 	%r18, %r122, %r94;
	mul.lo.s32 	%r123, %r93, %r97;
	sub.s32 	%r19, %r123, %r94;
	mul.lo.s32 	%r20, %r93, %r5;
	mul.lo.s32 	%r21, %r93, %r2;
	and.b32  	%r22, %r92, 7;
	and.b32  	%r23, %r92, 3;
	or.pred  	%p21, %p17, %p14;
	or.pred  	%p1, %p21, %p20;
	and.b32  	%r24, %r92, 2147483640;
	and.b32  	%r25, %r92, 1;
	mov.b32 	%r175, 0;
	mov.u32 	%r181, %r175;
$L__BB0_8:
	mov.b16 	%rs3, 0;
	st.shared.u8 	[%r16], %rs3;
	@%p1 bra 	$L__BB0_10;
	ld.param.u64 	%rd13, [_Z13conv2d_kernelPKaS0_Paiiiiiiiff_param_0];
	add.s32 	%r124, %r175, %r17;
	cvt.s64.s32 	%rd7, %r124;
	cvta.to.global.u64 	%rd8, %rd13;
	add.s64 	%rd9, %rd8, %rd7;
	ld.global.nc.u8 	%rs4, [%rd9];
	cvt.u16.u8 	%rs5, %rs4;
	st.shared.u8 	[%r16], %rs5;
$L__BB0_10:
	setp.lt.s32 	%p22, %r92, 1;
	bar.sync 	0;
	@%p22 bra 	$L__BB0_53;
	mov.b32 	%r177, 0;
$L__BB0_12:
	setp.lt.u32 	%p23, %r92, 8;
	add.s32 	%r128, %r19, %r177;
	setp.gt.s32 	%p24, %r128, -1;
	setp.lt.s32 	%p25, %r128, %r88;
	and.pred  	%p2, %p24, %p25;
	add.s32 	%r129, %r177, %r20;
	mad.lo.s32 	%r30, %r129, 36, %r115;
	mov.u32 	%r131, _ZZ13conv2d_kernelPKaS0_PaiiiiiiiffE8s_kernel;
	mad.lo.s32 	%r132, %r175, 9, %r131;
	mad.lo.s32 	%r31, %r177, 3, %r132;
	mov.b32 	%r197, 0;
	@%p23 bra 	$L__BB0_31;
	mov.b32 	%r179, 0;
$L__BB0_14:
	.pragma "nounroll";
	add.s32 	%r34, %r18, %r179;
	setp.gt.s32 	%p26, %r34, -1;
	setp.lt.s32 	%p27, %r34, %r89;
	and.pred  	%p28, %p26, %p27;
	and.pred  	%p29, %p28, %p2;
	add.s32 	%r134, %r179, %r21;
	add.s32 	%r35, %r30, %r134;
	add.s32 	%r36, %r31, %r179;
	not.pred 	%p30, %p29;
	@%p30 bra 	$L__BB0_16;
	ld.shared.s8 	%rs6, [%r35];
	ld.shared.s8 	%rs7, [%r36];
	mul.wide.s16 	%r135, %rs7, %rs6;
	add.s32 	%r181, %r135, %r181;
$L__BB0_16:
	add.s32 	%r136, %r34, 1;
	setp.gt.s32 	%p31, %r136, -1;
	setp.lt.s32 	%p32, %r136, %r89;
	and.pred  	%p33, %p31, %p32;
	and.pred  	%p34, %p33, %p2;
	not.pred 	%p35, %p34;
	@%p35 bra 	$L__BB0_18;
	ld.shared.s8 	%rs8, [%r35+1];
	ld.shared.s8 	%rs9, [%r36+1];
	mul.wide.s16 	%r137, %rs9, %rs8;
	add.s32 	%r181, %r137, %r181;
$L__BB0_18:
	add.s32 	%r138, %r34, 2;
	setp.gt.s32 	%p36, %r138, -1;
	setp.lt.s32 	%p37, %r138, %r89;
	and.pred  	%p38, %p36, %p37;
	and.pred  	%p39, %p38, %p2;
	not.pred 	%p40, %p39;
	@%p40 bra 	$L__BB0_20;
	ld.shared.s8 	%rs10, [%r35+2];
	ld.shared.s8 	%rs11, [%r36+2];
	mul.wide.s16 	%r139, %rs11, %rs10;
	add.s32 	%r181, %r139, %r181;
$L__BB0_20:
	add.s32 	%r140, %r34, 3;
	setp.gt.s32 	%p41, %r140, -1;
	setp.lt.s32 	%p42, %r140, %r89;
	and.pred  	%p43, %p41, %p42;
	and.pred  	%p44, %p43, %p2;
	not.pred 	%p45, %p44;
	@%p45 bra 	$L__BB0_22;
	ld.shared.s8 	%rs12, [%r35+3];
	ld.shared.s8 	%rs13, [%r36+3];
	mul.wide.s16 	%r141, %rs13, %rs12;
	add.s32 	%r181, %r141, %r181;
$L__BB0_22:
	add.s32 	%r142, %r34, 4;
	setp.gt.s32 	%p46, %r142, -1;
	setp.lt.s32 	%p47, %r142, %r89;
	and.pred  	%p48, %p46, %p47;
	and.pred  	%p49, %p48, %p2;
	not.pred 	%p50, %p49;
	@%p50 bra 	$L__BB0_24;
	ld.shared.s8 	%rs14, [%r35+4];
	ld.shared.s8 	%rs15, [%r36+4];
	mul.wide.s16 	%r143, %rs15, %rs14;
	add.s32 	%r181, %r143, %r181;
$L__BB0_24:
	add.s32 	%r144, %r34, 5;
	setp.gt.s32 	%p51, %r144, -1;
	setp.lt.s32 	%p52, %r144, %r89;
	and.pred  	%p53, %p51, %p52;
	and.pred  	%p54, %p53, %p2;
	not.pred 	%p55, %p54;
	@%p55 bra 	$L__BB0_26;
	ld.shared.s8 	%rs16, [%r35+5];
	ld.shared.s8 	%rs17, [%r36+5];
	mul.wide.s16 	%r145, %rs17, %rs16;
	add.s32 	%r181, %r145, %r181;
$L__BB0_26:
	add.s32 	%r146, %r34, 6;
	setp.gt.s32 	%p56, %r146, -1;
	setp.lt.s32 	%p57, %r146, %r89;
	and.pred  	%p58, %p56, %p57;
	and.pred  	%p59, %p58, %p2;
	not.pred 	%p60, %p59;
	@%p60 bra 	$L__BB0_28;
	ld.shared.s8 	%rs18, [%r35+6];
	ld.shared.s8 	%rs19, [%r36+6];
	mul.wide.s16 	%r147, %rs19, %rs18;
	add.s32 	%r181, %r147, %r181;
$L__BB0_28:
	add.s32 	%r148, %r34, 7;
	setp.gt.s32 	%p61, %r148, -1;
	setp.lt.s32 	%p62, %r148, %r89;
	and.pred  	%p63, %p61, %p62;
	and.pred  	%p64, %p63, %p2;
	not.pred 	%p65, %p64;
	@%p65 bra 	$L__BB0_30;
	ld.shared.s8 	%rs20, [%r35+7];
	ld.shared.s8 	%rs21, [%r36+7];
	mul.wide.s16 	%r149, %rs21, %rs20;
	add.s32 	%r181, %r149, %r181;
$L__BB0_30:
	add.s32 	%r179, %r179, 8;
	setp.ne.s32 	%p66, %r179, %r24;
	mov.u32 	%r197, %r24;
	@%p66 bra 	$L__BB0_14;
$L__BB0_31:
	setp.eq.s32 	%p67, %r22, 0;
	@%p67 bra 	$L__BB0_52;
	add.s32 	%r151, %r22, -1;
	setp.lt.u32 	%p68, %r151, 3;
	@%p68 bra 	$L__BB0_42;
	add.s32 	%r57, %r18, %r197;
	setp.gt.s32 	%p69, %r57, -1;
	setp.lt.s32 	%p70, %r57, %r89;
	and.pred  	%p71, %p69, %p70;
	and.pred  	%p72, %p71, %p2;
	add.s32 	%r152, %r197, %r21;
	add.s32 	%r58, %r30, %r152;
	add.s32 	%r59, %r31, %r197;
	not.pred 	%p73, %p72;
	@%p73 bra 	$L__BB0_35;
	ld.shared.s8 	%rs22, [%r58];
	ld.shared.s8 	%rs23, [%r59];
	mul.wide.s16 	%r153, %rs23, %rs22;
	add.s32 	%r181, %r153, %r181;
$L__BB0_35:
	add.s32 	%r154, %r57, 1;
	setp.gt.s32 	%p74, %r154, -1;
	setp.lt.s32 	%p75, %r154, %r89;
	and.pred  	%p76, %p74, %p75;
	and.pred  	%p77, %p76, %p2;
	not.pred 	%p78, %p77;
	@%p78 bra 	$L__BB0_37;
	ld.shared.s8 	%rs24, [%r58+1];
	ld.shared.s8 	%rs25, [%r59+1];
	mul.wide.s16 	%r155, %rs25, %rs24;
	add.s32 	%r181, %r155, %r181;
$L__BB0_37:
	add.s32 	%r156, %r57, 2;
	setp.gt.s32 	%p79, %r156, -1;
	setp.lt.s32 	%p80, %r156, %r89;
	and.pred  	%p81, %p79, %p80;
	and.pred  	%p82, %p81, %p2;
	not.pred 	%p83, %p82;
	@%p83 bra 	$L__BB0_39;
	ld.shared.s8 	%rs26, [%r58+2];
	ld.shared.s8 	%rs27, [%r59+2];
	mul.wide.s16 	%r157, %rs27, %rs26;
	add.s32 	%r181, %r157, %r181;
$L__BB0_39:
	add.s32 	%r158, %r57, 3;
	setp.gt.s32 	%p84, %r158, -1;
	setp.lt.s32 	%p85, %r158, %r89;
	and.pred  	%p86, %p84, %p85;
	and.pred  	%p87, %p86, %p2;
	not.pred 	%p88, %p87;
	@%p88 bra 	$L__BB0_41;
	ld.shared.s8 	%rs28, [%r58+3];
	ld.shared.s8 	%rs29, [%r59+3];
	mul.wide.s16 	%r159, %rs29, %rs28;
	add.s32 	%r181, %r159, %r181;
$L__BB0_41:
	add.s32 	%r197, %r197, 4;
$L__BB0_42:
	setp.eq.s32 	%p89, %r23, 0;
	@%p89 bra 	$L__BB0_52;
	setp.eq.s32 	%p90, %r23, 1;
	@%p90 bra 	$L__BB0_49;
	add.s32 	%r72, %r18, %r197;
	setp.gt.s32 	%p91, %r72, -1;
	setp.lt.s32 	%p92, %r72, %r89;
	and.pred  	%p93, %p91, %p92;
	and.pred  	%p94, %p93, %p2;
	add.s32 	%r161, %r197, %r21;
	add.s32 	%r73, %r30, %r161;
	add.s32 	%r74, %r31, %r197;
	not.pred 	%p95, %p94;
	@%p95 bra 	$L__BB0_46;
	ld.shared.s8 	%rs30, [%r73];
	ld.shared.s8 	%rs31, [%r74];
	mul.wide.s16 	%r162, %rs31, %rs30;
	add.s32 	%r181, %r162, %r181;
$L__BB0_46:
	add.s32 	%r163, %r72, 1;
	setp.gt.s32 	%p96, %r163, -1;
	setp.lt.s32 	%p97, %r163, %r89;
	and.pred  	%p98, %p96, %p97;
	and.pred  	%p99, %p98, %p2;
	not.pred 	%p100, %p99;
	@%p100 bra 	$L__BB0_48;
	ld.shared.s8 	%rs32, [%r73+1];
	ld.shared.s8 	%rs33, [%r74+1];
	mul.wide.s16 	%r164, %rs33, %rs32;
	add.s32 	%r181, %r164, %r181;
$L__BB0_48:
	add.s32 	%r197, %r197, 2;
$L__BB0_49:
	setp.eq.s32 	%p101, %r25, 0;
	@%p101 bra 	$L__BB0_52;
	add.s32 	%r165, %r18, %r197;
	setp.gt.s32 	%p102, %r165, -1;
	setp.lt.s32 	%p103, %r165, %r89;
	and.pred  	%p104, %p102, %p103;
	and.pred  	%p105, %p104, %p2;
	not.pred 	%p106, %p105;
	@%p106 bra 	$L__BB0_52;
	add.s32 	%r166, %r197, %r21;
	add.s32 	%r167, %r30, %r166;
	ld.shared.s8 	%rs34, [%r167];
	add.s32 	%r168, %r31, %r197;
	ld.shared.s8 	%rs35, [%r168];
	mul.wide.s16 	%r169, %rs35, %rs34;
	add.s32 	%r181, %r169, %r181;
$L__BB0_52:
	add.s32 	%r177, %r177, 1;
	setp.ne.s32 	%p107, %r177, %r92;
	@%p107 bra 	$L__BB0_12;
$L__BB0_53:
	bar.sync 	0;
	add.s32 	%r175, %r175, 1;
	setp.ne.s32 	%p108, %r175, %r90;
	@%p108 bra 	$L__BB0_8;
	cvt.rn.f32.s32 	%f18, %r181;
$L__BB0_55:
	ld.param.f32 	%f17, [_Z13conv2d_kernelPKaS0_Paiiiiiiiff_param_11];
	ld.param.f32 	%f16, [_Z13conv2d_kernelPKaS0_Paiiiiiiiff_param_10];
	ld.param.u64 	%rd14, [_Z13conv2d_kernelPKaS0_Paiiiiiiiff_param_2];
	mul.f32 	%f6, %f16, %f18;
	mul.f32 	%f7, %f17, %f6;
	mul.f32 	%f8, %f16, %f17;
	div.rn.f32 	%f9, %f7, %f8;
	max.f32 	%f10, %f9, 0fC3000000;
	min.f32 	%f11, %f10, 0f42FE0000;
	mad.lo.s32 	%r170, %r97, %r8, %r97;
	add.s32 	%r171, %r170, %r3;
	mad.lo.s32 	%r172, %r171, %r91, %r7;
	mov.f32 	%f12, 0f3F000000;
	copysign.f32 	%f13, %f11, %f12;
	add.rz.f32 	%f14, %f11, %f13;
	cvt.rzi.f32.f32 	%f15, %f14;
	cvt.rzi.s32.f32 	%r173, %f15;
	cvt.s64.s32 	%rd10, %r172;
	cvta.to.global.u64 	%rd11, %rd14;
	add.s64 	%rd12, %rd11, %rd10;
	st.global.u8 	[%rd12], %r173;
$L__BB0_56:
	ret;

}


// ===== COMPILED SASS (sm_100) =====

	.target	sm_100

	.elftype	@"ET_EXEC"


//--------------------- .note.nv.tkinfo           --------------------------
	.section	.note.nv.tkinfo,"",@"SHT_NOTE"
	.sectionflags	@"SHF_NOTE_NV_TKINFO"
	.tkinfo
        /*0018*/ 	.word	0x00000002
        /*0030*/ 	.string	""
        /*0030*/ 	.string	"ptxas"
        /*0030*/ 	.string	"Cuda compilation tools, release 13.0, V13.0.88"
        /*0030*/ 	.string	"Build cuda_13.0.r13.0/compiler.36424714_0"
        /*0030*/ 	.string	"-arch sm_100 -m 64 "



//--------------------- .note.nv.cuinfo           --------------------------
	.section	.note.nv.cuinfo,"",@"SHT_NOTE"
	.sectionflags	@"SHF_NOTE_NV_CUINFO"
        /*0018*/ 	.short	0x0002
        /*001a*/ 	.short	0x0064
        /*001c*/ 	.short	0x0082
	.zero		2


//--------------------- .nv.info                  --------------------------
	.section	.nv.info,"",@"SHT_CUDA_INFO"
	.align	4


	//----- nvinfo : EIATTR_REGCOUNT
	.align		4
        /*0000*/ 	.byte	0x04, 0x2f
        /*0002*/ 	.short	(.L_1 - .L_0)
	.align		4
.L_0:
        /*0004*/ 	.word	index@(_Z13conv2d_kernelPKaS0_Paiiiiiiiff)
        /*0008*/ 	.word	0x0000001e


	//----- nvinfo : EIATTR_FRAME_SIZE
	.align		4
.L_1:
        /*000c*/ 	.byte	0x04, 0x11
        /*000e*/ 	.short	(.L_3 - .L_2)
	.align		4
.L_2:
        /*0010*/ 	.word	index@($__internal_0_$__cuda_sm3x_div_rn_noftz_f32_slowpath)
        /*0014*/ 	.word	0x00000000


	//----- nvinfo : EIATTR_FRAME_SIZE
	.align		4
.L_3:
        /*0018*/ 	.byte	0x04, 0x11
        /*001a*/ 	.short	(.L_5 - .L_4)
	.align		4
.L_4:
        /*001c*/ 	.word	index@(_Z13conv2d_kernelPKaS0_Paiiiiiiiff)
        /*0020*/ 	.word	0x00000000


	//----- nvinfo : EIATTR_MIN_STACK_SIZE
	.align		4
.L_5:
        /*0024*/ 	.byte	0x04, 0x12
        /*0026*/ 	.short	(.L_7 - .L_6)
	.align		4
.L_6:
        /*0028*/ 	.word	index@(_Z13conv2d_kernelPKaS0_Paiiiiiiiff)
        /*002c*/ 	.word	0x00000000
.L_7:


//--------------------- .nv.compat                --------------------------
	.section	.nv.compat,"",@"SHT_CUDA_COMPAT_INFO"
	.align	4
        /*0000*/ 	.byte	0x02, 0x09, 0x00, 0x00, 0x02, 0x02, 0x01, 0x00, 0x02, 0x05, 0x05, 0x00, 0x03, 0x07, 0x01, 0x01
        /*0010*/ 	.byte	0x02, 0x03, 0x00, 0x00, 0x02, 0x06, 0x01, 0x00, 0x04, 0x0b, 0x08, 0x00, 0x01, 0x00, 0x00, 0x00
        /*0020*/ 	.byte	0x00, 0x00, 0x00, 0x00


//--------------------- .nv.info._Z13conv2d_kernelPKaS0_Paiiiiiiiff --------------------------
	.section	.nv.info._Z13conv2d_kernelPKaS0_Paiiiiiiiff,"",@"SHT_CUDA_INFO"
	.sectionflags	@""
	.align	4


	//----- nvinfo : EIATTR_CUDA_API_VERSION
	.align		4
        /*0000*/ 	.byte	0x04, 0x37
        /*0002*/ 	.short	(.L_9 - .L_8)
.L_8:
        /*0004*/ 	.word	0x00000082


	//----- nvinfo : EIATTR_KPARAM_INFO
	.align		4
.L_9:
        /*0008*/ 	.byte	0x04, 0x17
        /*000a*/ 	.short	(.L_11 - .L_10)
.L_10:
        /*000c*/ 	.word	0x00000000
        /*0010*/ 	.short	0x000b
        /*0012*/ 	.short	0x0038
        /*0014*/ 	.byte	0x00, 0xf0, 0x11, 0x00


	//----- nvinfo : EIATTR_KPARAM_INFO
	.align		4
.L_11:
        /*0018*/ 	.byte	0x04, 0x17
        /*001a*/ 	.short	(.L_13 - .L_12)
.L_12:
        /*001c*/ 	.word	0x00000000
        /*0020*/ 	.short	0x000a
        /*0022*/ 	.short	0x0034
        /*0024*/ 	.byte	0x00, 0xf0, 0x11, 0x00


	//----- nvinfo : EIATTR_KPARAM_INFO
	.align		4
.L_13:
        /*0028*/ 	.byte	0x04, 0x17
        /*002a*/ 	.short	(.L_15 - .L_14)
.L_14:
        /*002c*/ 	.word	0x00000000
        /*0030*/ 	.short	0x0009
        /*0032*/ 	.short	0x0030
        /*0034*/ 	.byte	0x00, 0xf0, 0x11, 0x00


	//----- nvinfo : EIATTR_KPARAM_INFO
	.align		4
.L_15:
        /*0038*/ 	.byte	0x04, 0x17
        /*003a*/ 	.short	(.L_17 - .L_16)
.L_16:
        /*003c*/ 	.word	0x00000000
        /*0040*/ 	.short	0x0008
        /*0042*/ 	.short	0x002c
        /*0044*/ 	.byte	0x00, 0xf0, 0x11, 0x00


	//----- nvinfo : EIATTR_KPARAM_INFO
	.align		4
.L_17:
        /*0048*/ 	.byte	0x04, 0x17
        /*004a*/ 	.short	(.L_19 - .L_18)
.L_18:
        /*004c*/ 	.word	0x00000000
        /*0050*/ 	.short	0x0007
        /*0052*/ 	.short	0x0028
        /*0054*/ 	.byte	0x00, 0xf0, 0x11, 0x00


	//----- nvinfo : EIATTR_KPARAM_INFO
	.align		4
.L_19:
        /*0058*/ 	.byte	0x04, 0x17
        /*005a*/ 	.short	(.L_21 - .L_20)
.L_20:
        /*005c*/ 	.word	0x00000000
        /*0060*/ 	.short	0x0006
        /*0062*/ 	.short	0x0024
        /*0064*/ 	.byte	0x00, 0xf0, 0x11, 0x00


	//----- nvinfo : EIATTR_KPARAM_INFO
	.align		4
.L_21:
        /*0068*/ 	.byte	0x04, 0x17
        /*006a*/ 	.short	(.L_23 - .L_22)
.L_22:
        /*006c*/ 	.word	0x00000000
        /*0070*/ 	.short	0x0005
        /*0072*/ 	.short	0x0020
        /*0074*/ 	.byte	0x00, 0xf0, 0x11, 0x00


	//----- nvinfo : EIATTR_KPARAM_INFO
	.align		4
.L_23:
        /*0078*/ 	.byte	0x04, 0x17
        /*007a*/ 	.short	(.L_25 - .L_24)
.L_24:
        /*007c*/ 	.word	0x00000000
        /*0080*/ 	.short	0x0004
        /*0082*/ 	.short	0x001c
        /*0084*/ 	.byte	0x00, 0xf0, 0x11, 0x00


	//----- nvinfo : EIATTR_KPARAM_INFO
	.align		4
.L_25:
        /*0088*/ 	.byte	0x04, 0x17
        /*008a*/ 	.short	(.L_27 - .L_26)
.L_26:
        /*008c*/ 	.word	0x00000000
        /*0090*/ 	.short	0x0003
        /*0092*/ 	.short	0x0018
        /*0094*/ 	.byte	0x00, 0xf0, 0x11, 0x00


	//----- nvinfo : EIATTR_KPARAM_INFO
	.align		4
.L_27:
        /*0098*/ 	.byte	0x04, 0x17
        /*009a*/ 	.short	(.L_29 - .L_28)
.L_28:
        /*009c*/ 	.word	0x00000000
        /*00a0*/ 	.short	0x0002
        /*00a2*/ 	.short	0x0010
        /*00a4*/ 	.byte	0x00, 0xf5, 0x21, 0x00


	//----- nvinfo : EIATTR_KPARAM_INFO
	.align		4
.L_29:
        /*00a8*/ 	.byte	0x04, 0x17
        /*00aa*/ 	.short	(.L_31 - .L_30)
.L_30:
        /*00ac*/ 	.word	0x00000000
        /*00b0*/ 	.short	0x0001
        /*00b2*/ 	.short	0x0008
        /*00b4*/ 	.byte	0x00, 0xf5, 0x21, 0x00


	//----- nvinfo : EIATTR_KPARAM_INFO
	.align		4
.L_31:
        /*00b8*/ 	.byte	0x04, 0x17
        /*00ba*/ 	.short	(.L_33 - .L_32)
.L_32:
        /*00bc*/ 	.word	0x00000000
        /*00c0*/ 	.short	0x0000
        /*00c2*/ 	.short	0x0000
        /*00c4*/ 	.byte	0x00, 0xf5, 0x21, 0x00


	//----- nvinfo : EIATTR_SPARSE_MMA_MASK
	.align		4
.L_33:
        /*00c8*/ 	.byte	0x03, 0x50
        /*00ca*/ 	.short	0x0000


	//----- nvinfo : EIATTR_MAXREG_COUNT
	.align		4
        /*00cc*/ 	.byte	0x03, 0x1b
        /*00ce*/ 	.short	0x00ff


	//----- nvinfo : EIATTR_NUM_BARRIERS
	.align		4
        /*00d0*/ 	.byte	0x02, 0x4c
        /*00d2*/ 	.byte	0x01
	.zero		1


	//----- nvinfo : EIATTR_MERCURY_ISA_VERSION
	.align		4
        /*00d4*/ 	.byte	0x03, 0x5f
        /*00d6*/ 	.short	0x0101


	//----- nvinfo : EIATTR_VRC_CTA_INIT_COUNT
	.align		4
        /*00d8*/ 	.byte	0x02, 0x4a
	.zero		1
	.zero		1


	//----- nvinfo : EIATTR_EXIT_INSTR_OFFSETS
	.align		4
        /*00dc*/ 	.byte	0x04, 0x1c
        /*00de*/ 	.short	(.L_35 - .L_34)


	//   ....[0]....
.L_34:
        /*00e0*/ 	.word	0x000003c0


	//   ....[1]....
        /*00e4*/ 	.word	0x00001580


	//----- nvinfo : EIATTR_CRS_STACK_SIZE
	.align		4
.L_35:
        /*00e8*/ 	.byte	0x04, 0x1e
        /*00ea*/ 	.short	(.L_37 - .L_36)
.L_36:
        /*00ec*/ 	.word	0x00000000


	//----- nvinfo : EIATTR_CBANK_PARAM_SIZE
	.align		4
.L_37:
        /*00f0*/ 	.byte	0x03, 0x19
        /*00f2*/ 	.short	0x003c


	//----- nvinfo : EIATTR_PARAM_CBANK
	.align		4
        /*00f4*/ 	.byte	0x04, 0x0a
        /*00f6*/ 	.short	(.L_39 - .L_38)
	.align		4
.L_38:
        /*00f8*/ 	.word	index@(.nv.constant0._Z13conv2d_kernelPKaS0_Paiiiiiiiff)
        /*00fc*/ 	.short	0x0380
        /*00fe*/ 	.short	0x003c


	//----- nvinfo : EIATTR_SW_WAR
	.align		4
.L_39:
        /*0100*/ 	.byte	0x04, 0x36
        /*0102*/ 	.short	(.L_41 - .L_40)
.L_40:
        /*0104*/ 	.word	0x00000008
.L_41:


//--------------------- .nv.callgraph             --------------------------
	.section	.nv.callgraph,"",@"SHT_CUDA_CALLGRAPH"
	.align	4
	.sectionentsize	8
	.align		4
        /*0000*/ 	.word	0x00000000
	.align		4
        /*0004*/ 	.word	0xffffffff
	.align		4
        /*0008*/ 	.word	0x00000000
	.align		4
        /*000c*/ 	.word	0xfffffffe
	.align		4
        /*0010*/ 	.word	0x00000000
	.align		4
        /*0014*/ 	.word	0xfffffffd
	.align		4
        /*0018*/ 	.word	0x00000000
	.align		4
        /*001c*/ 	.word	0xfffffffc


//--------------------- .text._Z13conv2d_kernelPKaS0_Paiiiiiiiff --------------------------
	.section	.text._Z13conv2d_kernelPKaS0_Paiiiiiiiff,"ax",@progbits
	.align	128
        .global         _Z13conv2d_kernelPKaS0_Paiiiiiiiff
        .type           _Z13conv2d_kernelPKaS0_Paiiiiiiiff,@function
        .size           _Z13conv2d_kernelPKaS0_Paiiiiiiiff,(.L_x_31 - _Z13conv2d_kernelPKaS0_Paiiiiiiiff)
        .other          _Z13conv2d_kernelPKaS0_Paiiiiiiiff,@"STO_CUDA_ENTRY STV_DEFAULT"
_Z13conv2d_kernelPKaS0_Paiiiiiiiff:
.text._Z13conv2d_kernelPKaS0_Paiiiiiiiff:
[----:B------:R-:W-:Y:S08]  /*0000*/  LDC R1, c[0x0][0x37c] ;  /* 0x0000df00ff017b82 */ /* 0x000ff00000000800 */
[----:B------:R-:W0:Y:S01]  /*0010*/  LDC.64 R4, c[0x0][0x3a8] ;  /* 0x0000ea00ff047b82 */ /* 0x000e220000000a00 */
[----:B------:R-:W1:Y:S07]  /*0020*/  LDCU UR4, c[0x0][0x39c] ;  /* 0x00007380ff0477ac */ /* 0x000e6e0008000800 */
[----:B------:R-:W2:Y:S08]  /*0030*/  LDC R3, c[0x0][0x398] ;  /* 0x0000e600ff037b82 */ /* 0x000eb00000000800 */
[----:B------:R-:W3:Y:S01]  /*0040*/  LDC R9, c[0x0][0x3b0] ;  /* 0x0000ec00ff097b82 */ /* 0x000ee20000000800 */
[----:B0-----:R-:W-:-:S07]  /*0050*/  IABS R2, R5 ;  /* 0x0000000500027213 */ /* 0x001fce0000000000 */
[----:B------:R-:W-:Y:S01]  /*0060*/  S2UR UR5, SR_CTAID.Y ;  /* 0x00000000000579c3 */ /* 0x000fe20000002600 */
[----:B------:R-:W0:Y:S01]  /*0070*/  I2F.RP R0, R2 ;  /* 0x0000000200007306 */ /* 0x000e220000209400 */
[----:B--2---:R-:W-:Y:S01]  /*0080*/  IMAD.IADD R3, R3, 0x1, -R4 ;  /* 0x0000000103037824 */ /* 0x004fe200078e0a04 */
[----:B-1----:R-:W-:-:S05]  /*0090*/  IADD3 R4, PT, PT, -R4, UR4, RZ ;  /* 0x0000000404047c10 */ /* 0x002fca000fffe1ff */
[----:B------:R-:W1:Y:S01]  /*00a0*/  S2UR UR4, SR_CTAID.X ;  /* 0x00000000000479c3 */ /* 0x000e620000002500 */
[C---:B---3--:R-:W-:Y:S02]  /*00b0*/  IMAD R8, R9.reuse, 0x2, R3 ;  /* 0x0000000209087824 */ /* 0x048fe400078e0203 */
[----:B------:R-:W-:Y:S01]  /*00c0*/  IMAD R4, R9, 0x2, R4 ;  /* 0x0000000209047824 */ /* 0x000fe200078e0204 */
[----:B0-----:R-:W0:Y:S04]  /*00d0*/  MUFU.RCP R0, R0 ;  /* 0x0000000000007308 */ /* 0x001e280000001000 */
[----:B------:R-:W2:Y:S01]  /*00e0*/  S2UR UR8, SR_CTAID.Z ;  /* 0x00000000000879c3 */ /* 0x000ea20000002700 */
[----:B------:R-:W-:Y:S02]  /*00f0*/  IABS R9, R4 ;  /* 0x0000000400097213 */ /* 0x000fe40000000000 */
[----:B------:R-:W-:-:S04]  /*0100*/  LOP3.LUT R4, R4, R5, RZ, 0x3c, !PT ;  /* 0x0000000504047212 */ /* 0x000fc800078e3cff */
[----:B------:R-:W-:Y:S01]  /*0110*/  ISETP.GE.AND P3, PT, R4, RZ, PT ;  /* 0x000000ff0400720c */ /* 0x000fe20003f66270 */
[----:B0-----:R-:W-:Y:S01]  /*0120*/  VIADD R6, R0, 0xffffffe ;  /* 0x0ffffffe00067836 */ /* 0x001fe20000000000 */
[----:B------:R-:W-:Y:S02]  /*0130*/  IABS R0, R8 ;  /* 0x0000000800007213 */ /* 0x000fe40000000000 */
[----:B------:R-:W-:Y:S01]  /*0140*/  LOP3.LUT R8, R8, R5, RZ, 0x3c, !PT ;  /* 0x0000000508087212 */ /* 0x000fe200078e3cff */
[----:B------:R0:W3:Y:S03]  /*0150*/  F2I.FTZ.U32.TRUNC.NTZ R7, R6 ;  /* 0x0000000600077305 */ /* 0x0000e6000021f000 */
[----:B------:R-:W-:Y:S02]  /*0160*/  ISETP.GE.AND P5, PT, R8, RZ, PT ;  /* 0x000000ff0800720c */ /* 0x000fe40003fa6270 */
[----:B------:R-:W2:Y:S01]  /*0170*/  LDC R8, c[0x0][0x3a4] ;  /* 0x0000e900ff087b82 */ /* 0x000ea20000000800 */
[----:B0-----:R-:W-:-:S02]  /*0180*/  IMAD.MOV.U32 R6, RZ, RZ, RZ ;  /* 0x000000ffff067224 */ /* 0x001fc400078e00ff */
[----:B---3--:R-:W-:-:S04]  /*0190*/  IMAD.MOV R11, RZ, RZ, -R7 ;  /* 0x000000ffff0b7224 */ /* 0x008fc800078e0a07 */
[----:B------:R-:W-:-:S04]  /*01a0*/  IMAD R3, R11, R2, RZ ;  /* 0x000000020b037224 */ /* 0x000fc800078e02ff */
[----:B------:R-:W-:Y:S02]  /*01b0*/  IMAD.HI.U32 R6, R7, R3, R6 ;  /* 0x0000000307067227 */ /* 0x000fe400078e0006 */
[----:B------:R-:W0:Y:S02]  /*01c0*/  S2R R3, SR_TID.Y ;  /* 0x0000000000037919 */ /* 0x000e240000002200 */
[----:B------:R-:W-:-:S04]  /*01d0*/  IMAD.MOV.U32 R7, RZ, RZ, R0 ;  /* 0x000000ffff077224 */ /* 0x000fc800078e0000 */
[----:B------:R-:W-:-:S04]  /*01e0*/  IMAD.HI.U32 R10, R6, R7, RZ ;  /* 0x00000007060a7227 */ /* 0x000fc800078e00ff */
[----:B------:R-:W-:Y:S02]  /*01f0*/  IMAD.MOV R0, RZ, RZ, -R10 ;  /* 0x000000ffff007224 */ /* 0x000fe400078e0a0a */
[----:B------:R-:W-:-:S04]  /*0200*/  IMAD.HI.U32 R6, R6, R9, RZ ;  /* 0x0000000906067227 */ /* 0x000fc800078e00ff */
[----:B------:R-:W-:Y:S02]  /*0210*/  IMAD R7, R2, R0, R7 ;  /* 0x0000000002077224 */ /* 0x000fe400078e0207 */
[----:B------:R-:W-:-:S03]  /*0220*/  IMAD.MOV R0, RZ, RZ, -R6 ;  /* 0x000000ffff007224 */ /* 0x000fc600078e0a06 */
[C---:B------:R-:W-:Y:S01]  /*0230*/  ISETP.GT.U32.AND P4, PT, R2.reuse, R7, PT ;  /* 0x000000070200720c */ /* 0x040fe20003f84070 */
[C---:B------:R-:W-:Y:S02]  /*0240*/  IMAD R9, R2.reuse, R0, R9 ;  /* 0x0000000002097224 */ /* 0x040fe400078e0209 */
[----:B------:R-:W1:Y:S03]  /*0250*/  S2R R0, SR_TID.X ;  /* 0x0000000000007919 */ /* 0x000e660000002100 */
[----:B------:R-:W-:-:S07]  /*0260*/  ISETP.GT.U32.AND P2, PT, R2, R9, PT ;  /* 0x000000090200720c */ /* 0x000fce0003f44070 */
[----:B------:R-:W-:Y:S02]  /*0270*/  @!P4 IMAD.IADD R7, R7, 0x1, -R2 ;  /* 0x000000010707c824 */ /* 0x000fe400078e0a02 */
[----:B------:R-:W-:-:S03]  /*0280*/  @!P4 VIADD R10, R10, 0x1 ;  /* 0x000000010a0ac836 */ /* 0x000fc60000000000 */
[----:B------:R-:W-:Y:S01]  /*0290*/  ISETP.GE.U32.AND P1, PT, R7, R2, PT ;  /* 0x000000020700720c */ /* 0x000fe20003f26070 */
[----:B------:R-:W-:Y:S01]  /*02a0*/  @!P2 IMAD.IADD R9, R9, 0x1, -R2 ;  /* 0x000000010909a824 */ /* 0x000fe200078e0a02 */
[----:B------:R-:W1:Y:S01]  /*02b0*/  LDC R7, c[0x0][0x360] ;  /* 0x0000d800ff077b82 */ /* 0x000e620000000800 */
[----:B------:R-:W-:-:S03]  /*02c0*/  @!P2 VIADD R6, R6, 0x1 ;  /* 0x000000010606a836 */ /* 0x000fc60000000000 */
[----:B------:R-:W-:-:S04]  /*02d0*/  ISETP.GE.U32.AND P0, PT, R9, R2, PT ;  /* 0x000000020900720c */ /* 0x000fc80003f06070 */
[----:B------:R-:W0:Y:S03]  /*02e0*/  LDC R12, c[0x0][0x364] ;  /* 0x0000d900ff0c7b82 */ /* 0x000e260000000800 */
[----:B------:R-:W-:-:S04]  /*02f0*/  @P1 VIADD R10, R10, 0x1 ;  /* 0x000000010a0a1836 */ /* 0x000fc80000000000 */
[----:B------:R-:W-:Y:S02]  /*0300*/  @!P5 IMAD.MOV R10, RZ, RZ, -R10 ;  /* 0x000000ffff0ad224 */ /* 0x000fe400078e0a0a */
[----:B------:R-:W-:Y:S01]  /*0310*/  @P0 VIADD R6, R6, 0x1 ;  /* 0x0000000106060836 */ /* 0x000fe20000000000 */
[----:B------:R-:W-:Y:S02]  /*0320*/  ISETP.NE.AND P0, PT, R5, RZ, PT ;  /* 0x000000ff0500720c */ /* 0x000fe40003f05270 */
[----:B------:R-:W-:Y:S01]  /*0330*/  LOP3.LUT R5, RZ, R5, RZ, 0x33, !PT ;  /* 0x00000005ff057212 */ /* 0x000fe200078e33ff */
[----:B------:R-:W-:-:S03]  /*0340*/  @!P3 IMAD.MOV R6, RZ, RZ, -R6 ;  /* 0x000000ffff06b224 */ /* 0x000fc600078e0a06 */
[----:B------:R-:W-:Y:S01]  /*0350*/  SEL R9, R5, R10, !P0 ;  /* 0x0000000a05097207 */ /* 0x000fe20004000000 */
[----:B-1----:R-:W-:Y:S01]  /*0360*/  IMAD R4, R7, UR4, R0 ;  /* 0x0000000407047c24 */ /* 0x002fe2000f8e0200 */
[----:B------:R-:W-:Y:S01]  /*0370*/  SEL R5, R5, R6, !P0 ;  /* 0x0000000605057207 */ /* 0x000fe20004000000 */
[----:B0-----:R-:W-:-:S05]  /*0380*/  IMAD R2, R12, UR5, R3 ;  /* 0x000000050c027c24 */ /* 0x001fca000f8e0203 */
[----:B------:R-:W-:-:S04]  /*0390*/  ISETP.GT.AND P0, PT, R2, R9, PT ;  /* 0x000000090200720c */ /* 0x000fc80003f04270 */
[----:B------:R-:W-:-:S04]  /*03a0*/  ISETP.GT.OR P0, PT, R4, R5, P0 ;  /* 0x000000050400720c */ /* 0x000fc80000704670 */
[----:B--2---:R-:W-:-:S13]  /*03b0*/  ISETP.LE.OR P0, PT, R8, UR8, P0 ;  /* 0x0000000808007c0c */ /* 0x004fda0008703670 */
[----:B------:R-:W-:Y:S05]  /*03c0*/  @P0 EXIT ;  /* 0x000000000000094d */ /* 0x000fea0003800000 */
[----:B------:R-:W0:Y:S01]  /*03d0*/  LDCU UR4, c[0x0][0x3a0] ;  /* 0x00007400ff0477ac */ /* 0x000e220008000800 */
[----:B------:R-:W-:Y:S01]  /*03e0*/  VIMNMX.U32 R6, PT, PT, R0, R3, !PT ;  /* 0x0000000300067248 */ /* 0x000fe20007fe0000 */
[----:B------:R-:W-:Y:S01]  /*03f0*/  BSSY.RECONVERGENT B0, `(.L_x_0) ;  /* 0x0000022000007945 */ /* 0x000fe20003800200 */
[----:B------:R-:W1:Y:S01]  /*0400*/  LDCU.64 UR6, c[0x0][0x358] ;  /* 0x00006b00ff0677ac */ /* 0x000e620008000a00 */
[----:B------:R-:W2:Y:S01]  /*0410*/  LDCU UR9, c[0x0][0x3a8] ;  /* 0x00007500ff0977ac */ /* 0x000ea20008000800 */
[----:B0-----:R-:W-:Y:S01]  /*0420*/  IMAD.U32 R14, RZ, RZ, UR4 ;  /* 0x00000004ff0e7e24 */ /* 0x001fe2000f8e00ff */
[----:B------:R-:W0:Y:S04]  /*0430*/  LDCU.64 UR4, c[0x0][0x388] ;  /* 0x00007100ff0477ac */ /* 0x000e280008000a00 */
[----:B------:R-:W-:-:S04]  /*0440*/  ISETP.GE.AND P0, PT, R14, 0x1, PT ;  /* 0x000000010e00780c */ /* 0x000fc80003f06270 */
[----:B------:R-:W-:-:S13]  /*0450*/  ISETP.GT.U32.OR P0, PT, R6, 0x2, !P0 ;  /* 0x000000020600780c */ /* 0x000fda0004704470 */
[----:B012---:R-:W-:Y:S05]  /*0460*/  @P0 BRA `(.L_x_1) ;  /* 0x0000000000680947 */ /* 0x007fea0003800000 */
[----:B------:R-:W0:Y:S01]  /*0470*/  S2R R9, SR_CgaCtaId ;  /* 0x0000000000097919 */ /* 0x000e220000008800 */
[----:B------:R-:W1:Y:S01]  /*0480*/  LDC R14, c[0x0][0x3a0] ;  /* 0x0000e800ff0e7b82 */ /* 0x000e620000000800 */
[----:B------:R-:W-:Y:S01]  /*0490*/  MOV R6, 0x400 ;  /* 0x0000040000067802 */ /* 0x000fe20000000f00 */
[C---:B------:R-:W-:Y:S02]  /*04a0*/  IMAD R10, R7.reuse, R12, RZ ;  /* 0x0000000c070a7224 */ /* 0x040fe400078e02ff */
[----:B------:R-:W-:Y:S02]  /*04b0*/  IMAD R8, R7, R3, R0 ;  /* 0x0000000307087224 */ /* 0x000fe400078e0200 */
[----:B------:R-:W-:Y:S02]  /*04c0*/  VIADD R6, R6, 0x510 ;  /* 0x0000051006067836 */ /* 0x000fe40000000000 */
[----:B------:R-:W-:-:S03]  /*04d0*/  IMAD.MOV.U32 R11, RZ, RZ, RZ ;  /* 0x000000ffff0b7224 */ /* 0x000fc600078e00ff */
[----:B0-----:R-:W-:-:S05]  /*04e0*/  LEA R6, R9, R6, 0x18 ;  /* 0x0000000609067211 */ /* 0x001fca00078ec0ff */
[----:B------:R-:W-:-:S04]  /*04f0*/  IMAD R9, R3, 0x3, R6 ;  /* 0x0000000303097824 */ /* 0x000fc800078e0206 */
[----:B------:R-:W-:-:S07]  /*0500*/  IMAD.IADD R9, R9, 0x1, R0 ;  /* 0x0000000109097824 */ /* 0x000fce00078e0200 */
.L_x_4:
[--C-:B0-----:R-:W-:Y:S01]  /*0510*/  IMAD.IADD R13, R8, 0x1, R11.reuse ;  /* 0x00000001080d7824 */ /* 0x101fe200078e020b */
[----:B------:R-:W-:Y:S01]  /*0520*/  BSSY.RECONVERGENT B1, `(.L_x_2) ;  /* 0x000000d000017945 */ /* 0x000fe20003800200 */
[----:B------:R-:W-:-:S03]  /*0530*/  IMAD.IADD R11, R10, 0x1, R11 ;  /* 0x000000010a0b7824 */ /* 0x000fc600078e020b */
[-C--:B-1----:R-:W-:Y:S02]  /*0540*/  ISETP.GE.AND P0, PT, R13, R14.reuse, PT ;  /* 0x0000000e0d00720c */ /* 0x082fe40003f06270 */
[----:B------:R-:W-:-:S11]  /*0550*/  ISETP.GE.AND P1, PT, R11, R14, PT ;  /* 0x0000000e0b00720c */ /* 0x000fd60003f26270 */
[----:B------:R-:W-:Y:S05]  /*0560*/  @P0 BRA `(.L_x_3) ;  /* 0x0000000000200947 */ /* 0x000fea0003800000 */
[----:B------:R-:W-:-:S04]  /*0570*/  IMAD R6, R14, UR8, R13 ;  /* 0x000000080e067c24 */ /* 0x000fc8000f8e020d */
[----:B------:R-:W-:-:S04]  /*0580*/  IMAD R7, R6, UR9, R3 ;  /* 0x0000000906077c24 */ /* 0x000fc8000f8e0203 */
[----:B------:R-:W-:-:S05]  /*0590*/  IMAD R7, R7, UR9, R0 ;  /* 0x0000000907077c24 */ /* 0x000fca000f8e0200 */
[----:B------:R-:W-:-:S04]  /*05a0*/  IADD3 R6, P0, PT, R7, UR4, RZ ;  /* 0x0000000407067c10 */ /* 0x000fc8000ff1e0ff */
[----:B------:R-:W-:-:S05]  /*05b0*/  LEA.HI.X.SX32 R7, R7, UR5, 0x1, P0 ;  /* 0x0000000507077c11 */ /* 0x000fca00080f0eff */
[----:B------:R-:W2:Y:S01]  /*05c0*/  LDG.E.U8.CONSTANT R6, desc[UR6][R6.64] ;  /* 0x0000000606067981 */ /* 0x000ea2000c1e9100 */
[----:B------:R-:W-:-:S05]  /*05d0*/  IMAD R13, R13, 0x9, R9 ;  /* 0x000000090d0d7824 */ /* 0x000fca00078e0209 */
[----:B--2---:R0:W-:Y:S02]  /*05e0*/  STS.U8 [R13], R6 ;  /* 0x000000060d007388 */ /* 0x0041e40000000000 */
.L_x_3:
[----:B------:R-:W-:Y:S05]  /*05f0*/  BSYNC.RECONVERGENT B1 ;  /* 0x0000000000017941 */ /* 0x000fea0003800200 */
.L_x_2:
[----:B------:R-:W-:Y:S05]  /*0600*/  @!P1 BRA `(.L_x_4) ;  /* 0xfffffffc00c09947 */ /* 0x000fea000383ffff */
.L_x_1:
[----:B------:R-:W-:Y:S05]  /*0610*/  BSYNC.RECONVERGENT B0 ;  /* 0x0000000000007941 */ /* 0x000fea0003800200 */
.L_x_0:
[----:B------:R-:W-:Y:S01]  /*0620*/  ISETP.GE.AND P0, PT, R14, 0x1, PT ;  /* 0x000000010e00780c */ /* 0x000fe20003f06270 */
[----:B------:R-:W-:Y:S01]  /*0630*/  BSSY.RECONVERGENT B0, `(.L_x_5) ;  /* 0x00000d4000007945 */ /* 0x000fe20003800200 */
[----:B0-----:R-:W-:-:S11]  /*0640*/  IMAD.MOV.U32 R13, RZ, RZ, RZ ;  /* 0x000000ffff0d7224 */ /* 0x001fd600078e00ff */
[----:B------:R-:W-:Y:S05]  /*0650*/  @!P0 BRA `(.L_x_6) ;  /* 0x0000000c00448947 */ /* 0x000fea0003800000 */
[----:B------:R-:W0:Y:S01]  /*0660*/  S2R R11, SR_CgaCtaId ;  /* 0x00000000000b7919 */ /* 0x000e220000008800 */
[----:B------:R-:W1:Y:S01]  /*0670*/  LDCU UR4, c[0x0][0x3b0] ;  /* 0x00007600ff0477ac */ /* 0x000e620008000800 */
[----:B------:R-:W2:Y:S01]  /*0680*/  LDC.64 R8, c[0x0][0x3a8] ;  /* 0x0000ea00ff087b82 */ /* 0x000ea20000000a00 */
[----:B------:R-:W-:Y:S01]  /*0690*/  MOV R6, 0x400 ;  /* 0x0000040000067802 */ /* 0x000fe20000000f00 */
[----:B------:R-:W-:Y:S01]  /*06a0*/  IMAD.MOV.U32 R14, RZ, RZ, RZ ;  /* 0x000000ffff0e7224 */ /* 0x000fe200078e00ff */
[----:B------:R-:W3:Y:S01]  /*06b0*/  LDCU.64 UR10, c[0x0][0x398] ;  /* 0x00007300ff0a77ac */ /* 0x000ee20008000a00 */
[----:B------:R-:W-:Y:S01]  /*06c0*/  VIMNMX.U32 R12, PT, PT, R0, R3, !PT ;  /* 0x00000003000c7248 */ /* 0x000fe20007fe0000 */
[----:B------:R-:W-:Y:S02]  /*06d0*/  IMAD.MOV.U32 R13, RZ, RZ, RZ ;  /* 0x000000ffff0d7224 */ /* 0x000fe400078e00ff */
[----:B-1----:R-:W-:Y:S02]  /*06e0*/  VIADD R7, R4, -UR4 ;  /* 0x8000000404077c36 */ /* 0x002fe40008000000 */
[----:B------:R-:W-:-:S03]  /*06f0*/  VIADD R10, R2, -UR4 ;  /* 0x80000004020a7c36 */ /* 0x000fc60008000000 */
[C---:B---3--:R-:W-:Y:S02]  /*0700*/  ISETP.GE.AND P0, PT, R7.reuse, UR11, PT ;  /* 0x0000000b07007c0c */ /* 0x048fe4000bf06270 */
[C---:B------:R-:W-:Y:S02]  /*0710*/  ISETP.GE.AND P1, PT, R10.reuse, UR10, PT ;  /* 0x0000000a0a007c0c */ /* 0x040fe4000bf26270 */
[----:B------:R-:W-:Y:S01]  /*0720*/  ISETP.LT.OR P0, PT, R7, RZ, P0 ;  /* 0x000000ff0700720c */ /* 0x000fe20000701670 */
[C---:B------:R-:W-:Y:S01]  /*0730*/  IMAD R7, R10.reuse, UR11, R7 ;  /* 0x0000000b0a077c24 */ /* 0x040fe2000f8e0207 */
[----:B------:R-:W-:Y:S01]  /*0740*/  ISETP.LT.OR P1, PT, R10, RZ, P1 ;  /* 0x000000ff0a00720c */ /* 0x000fe20000f21670 */
[-C--:B--2---:R-:W-:Y:S01]  /*0750*/  IMAD R10, R4, R9.reuse, -UR4 ;  /* 0x80000004040a7e24 */ /* 0x084fe2000f8e0209 */
[----:B0-----:R-:W-:Y:S01]  /*0760*/  LEA R6, R11, R6, 0x18 ;  /* 0x000000060b067211 */ /* 0x001fe200078ec0ff */
[----:B------:R-:W-:Y:S01]  /*0770*/  IMAD R11, R2, R9, -UR4 ;  /* 0x80000004020b7e24 */ /* 0x000fe2000f8e0209 */
[----:B------:R-:W-:-:S02]  /*0780*/  ISETP.GT.U32.OR P0, PT, R12, 0x23, P0 ;  /* 0x000000230c00780c */ /* 0x000fc40000704470 */
[C---:B------:R-:W-:Y:S01]  /*0790*/  LOP3.LUT R21, R8.reuse, 0x7, RZ, 0xc0, !PT ;  /* 0x0000000708157812 */ /* 0x040fe200078ec0ff */
[----:B------:R-:W-:Y:S01]  /*07a0*/  IMAD R15, R3, 0x24, R6 ;  /* 0x00000024030f7824 */ /* 0x000fe200078e0206 */
[----:B------:R-:W-:Y:S02]  /*07b0*/  PLOP3.LUT P0, PT, P0, P1, PT, 0xf8, 0x8f ;  /* 0x00000000008f781c */ /* 0x000fe40000703f70 */
[C---:B------:R-:W-:Y:S01]  /*07c0*/  LOP3.LUT R22, R8.reuse, 0x3, RZ, 0xc0, !PT ;  /* 0x0000000308167812 */ /* 0x040fe200078ec0ff */
[----:B------:R-:W-:Y:S01]  /*07d0*/  IMAD.IADD R15, R15, 0x1, R0 ;  /* 0x000000010f0f7824 */ /* 0x000fe200078e0200 */
[----:B------:R-:W-:-:S09]  /*07e0*/  LOP3.LUT R12, R8, 0x7ffffff8, RZ, 0xc0, !PT ;  /* 0x7ffffff8080c7812 */ /* 0x000fd200078ec0ff */
.L_x_16:
[----:B------:R-:W-:Y:S01]  /*07f0*/  BSSY.RECONVERGENT B1, `(.L_x_7) ;  /* 0x0000009000017945 */ /* 0x000fe20003800200 */
[----:B------:R-:W-:-:S03]  /*0800*/  PRMT R8, RZ, 0x7610, R8 ;  /* 0x00007610ff087816 */ /* 0x000fc60000000008 */
[----:B0-----:R-:W-:Y:S05]  /*0810*/  @P0 BRA `(.L_x_8) ;  /* 0x0000000000180947 */ /* 0x001fea0003800000 */
[----:B------:R-:W0:Y:S01]  /*0820*/  LDCU UR9, c[0x0][0x3a0] ;  /* 0x00007400ff0977ac */ /* 0x000e220008000800 */
[----:B------:R-:W1:Y:S01]  /*0830*/  LDCU.64 UR4, c[0x0][0x380] ;  /* 0x00007000ff0477ac */ /* 0x000e620008000a00 */
[----:B0-----:R-:W-:-:S05]  /*0840*/  IMAD R9, R7, UR9, R14 ;  /* 0x0000000907097c24 */ /* 0x001fca000f8e020e */
[----:B-1----:R-:W-:-:S04]  /*0850*/  IADD3 R8, P1, PT, R9, UR4, RZ ;  /* 0x0000000409087c10 */ /* 0x002fc8000ff3e0ff */
[----:B------:R-:W-:-:S05]  /*0860*/  LEA.HI.X.SX32 R9, R9, UR5, 0x1, P1 ;  /* 0x0000000509097c11 */ /* 0x000fca00088f0eff */
[----:B------:R0:W5:Y:S04]  /*0870*/  LDG.E.U8.CONSTANT R8, desc[UR6][R8.64] ;  /* 0x0000000608087981 */ /* 0x000168000c1e9100 */
.L_x_8:
[----:B------:R-:W-:Y:S05]  /*0880*/  BSYNC.RECONVERGENT B1 ;  /* 0x0000000000017941 */ /* 0x000fea0003800200 */
.L_x_7:
[----:B------:R-:W1:Y:S01]  /*0890*/  LDCU UR4, c[0x0][0x3a8] ;  /* 0x00007500ff0477ac */ /* 0x000e620008000800 */
[----:B-----5:R2:W-:Y:S01]  /*08a0*/  STS.U8 [R15], R8 ;  /* 0x000000080f007388 */ /* 0x0205e20000000000 */
[----:B-1----:R-:W-:Y:S01]  /*08b0*/  UISETP.GE.AND UP0, UPT, UR4, 0x1, UPT ;  /* 0x000000010400788c */ /* 0x002fe2000bf06270 */
[----:B------:R-:W-:Y:S08]  /*08c0*/  BAR.SYNC.DEFER_BLOCKING 0x0 ;  /* 0x0000000000007b1d */ /* 0x000ff00000010000 */
[----:B--2---:R-:W-:Y:S05]  /*08d0*/  BRA.U !UP0, `(.L_x_9) ;  /* 0x00000009088c7547 */ /* 0x004fea000b800000 */
[----:B------:R-:W-:-:S07]  /*08e0*/  IMAD.MOV.U32 R8, RZ, RZ, RZ ;  /* 0x000000ffff087224 */ /* 0x000fce00078e00ff */
.L_x_15:
[----:B------:R-:W1:Y:S01]  /*08f0*/  S2R R16, SR_CgaCtaId ;  /* 0x0000000000107919 */ /* 0x000e620000008800 */
[----:B------:R-:W2:Y:S01]  /*0900*/  LDCU.64 UR4, c[0x0][0x3a8] ;  /* 0x00007500ff0477ac */ /* 0x000ea20008000a00 */
[----:B0-----:R-:W-:Y:S01]  /*0910*/  MOV R9, 0x400 ;  /* 0x0000040000097802 */ /* 0x001fe20000000f00 */
[----:B------:R-:W-:Y:S01]  /*0920*/  IMAD.MOV.U32 R17, RZ, RZ, RZ ;  /* 0x000000ffff117224 */ /* 0x000fe200078e00ff */
[----:B------:R-:W0:Y:S03]  /*0930*/  LDCU UR9, c[0x0][0x398] ;  /* 0x00007300ff0977ac */ /* 0x000e260008000800 */
[----:B------:R-:W-:Y:S01]  /*0940*/  VIADD R9, R9, 0x510 ;  /* 0x0000051009097836 */ /* 0x000fe20000000000 */
[----:B--2---:R-:W-:Y:S01]  /*0950*/  UISETP.GE.U32.AND UP0, UPT, UR4, 0x8, UPT ;  /* 0x000000080400788c */ /* 0x004fe2000bf06070 */
[----:B------:R-:W-:-:S03]  /*0960*/  IMAD R19, R3, UR5, R8 ;  /* 0x0000000503137c24 */ /* 0x000fc6000f8e0208 */
[----:B-1----:R-:W-:Y:S01]  /*0970*/  LEA R9, R16, R9, 0x18 ;  /* 0x0000000910097211 */ /* 0x002fe200078ec0ff */
[----:B------:R-:W-:-:S04]  /*0980*/  IMAD.IADD R16, R11, 0x1, R8 ;  /* 0x000000010b107824 */ /* 0x000fc800078e0208 */
[----:B------:R-:W-:Y:S01]  /*0990*/  IMAD R9, R14, 0x9, R9 ;  /* 0x000000090e097824 */ /* 0x000fe200078e0209 */
[----:B0-----:R-:W-:-:S03]  /*09a0*/  ISETP.GE.AND P1, PT, R16, UR9, PT ;  /* 0x0000000910007c0c */ /* 0x001fc6000bf26270 */
[----:B------:R-:W-:Y:S01]  /*09b0*/  IMAD R9, R8, 0x3, R9 ;  /* 0x0000000308097824 */ /* 0x000fe200078e0209 */
[----:B------:R-:W-:Y:S01]  /*09c0*/  ISETP.GT.AND P1, PT, R16, -0x1, !P1 ;  /* 0xffffffff1000780c */ /* 0x000fe20004f24270 */
[----:B------:R-:W-:Y:S02]  /*09d0*/  VIADD R8, R8, 0x1 ;  /* 0x0000000108087836 */ /* 0x000fe40000000000 */
[----:B------:R-:W-:-:S03]  /*09e0*/  IMAD R16, R19, 0x24, R6 ;  /* 0x0000002413107824 */ /* 0x000fc600078e0206 */
[----:B------:R-:W-:Y:S01]  /*09f0*/  ISETP.NE.AND P4, PT, R8, UR4, PT ;  /* 0x0000000408007c0c */ /* 0x000fe2000bf85270 */
[----:B------:R-:W-:-:S12]  /*0a00*/  BRA.U !UP0, `(.L_x_10) ;  /* 0x0000000508107547 */ /* 0x000fd8000b800000 */
[----:B------:R-:W-:Y:S01]  /*0a10*/  IMAD.MOV.U32 R17, RZ, RZ, RZ ;  /* 0x000000ffff117224 */ /* 0x000fe200078e00ff */
[----:B------:R-:W0:Y:S01]  /*0a20*/  LDCU UR9, c[0x0][0x39c] ;  /* 0x00007380ff0977ac */ /* 0x000e220008000800 */
[----:B------:R-:W1:Y:S01]  /*0a30*/  LDCU UR4, c[0x0][0x3ac] ;  /* 0x00007580ff0477ac */ /* 0x000e620008000800 */
[----:B------:R-:W-:-:S04]  /*0a40*/  NOP ;  /* 0x0000000000007918 */ /* 0x000fc80000000000 */
.L_x_11:
[--C-:B------:R-:W-:Y:S01]  /*0a50*/  IMAD.IADD R18, R10, 0x1, R17.reuse ;  /* 0x000000010a127824 */ /* 0x100fe200078e0211 */
[----:B-1----:R-:W-:Y:S01]  /*0a60*/  UMOV UR5, UR4 ;  /* 0x0000000400057c82 */ /* 0x002fe20008000000 */
[--C-:B------:R-:W-:Y:S02]  /*0a70*/  IMAD.IADD R20, R9, 0x1, R17.reuse ;  /* 0x0000000109147824 */ /* 0x100fe400078e0211 */
[----:B------:R-:W-:Y:S01]  /*0a80*/  IMAD R19, R0, UR5, R17 ;  /* 0x0000000500137c24 */ /* 0x000fe2000f8e0211 */
[C---:B0-----:R-:W-:Y:S01]  /*0a90*/  ISETP.GE.AND P2, PT, R18.reuse, UR9, PT ;  /* 0x0000000912007c0c */ /* 0x041fe2000bf46270 */
[----:B------:R-:W-:Y:S02]  /*0aa0*/  VIADD R25, R18, 0x1 ;  /* 0x0000000112197836 */ /* 0x000fe40000000000 */
[----:B------:R-:W-:Y:S01]  /*0ab0*/  IMAD.IADD R19, R16, 0x1, R19 ;  /* 0x0000000110137824 */ /* 0x000fe200078e0213 */
[----:B------:R-:W-:Y:S01]  /*0ac0*/  ISETP.GT.AND P2, PT, R18, -0x1, !P2 ;  /* 0xffffffff1200780c */ /* 0x000fe20005744270 */
[----:B------:R-:W-:-:S03]  /*0ad0*/  VIADD R17, R17, 0x8 ;  /* 0x0000000811117836 */ /* 0x000fc60000000000 */
[----:B------:R-:W-:Y:S02]  /*0ae0*/  PLOP3.LUT P3, PT, P2, P1, PT, 0x80, 0x8 ;  /* 0x000000000008781c */ /* 0x000fe40001763070 */
[----:B------:R-:W-:-:S04]  /*0af0*/  ISETP.GE.AND P2, PT, R25, UR9, PT ;  /* 0x0000000919007c0c */ /* 0x000fc8000bf46270 */
[----:B------:R-:W-:-:S04]  /*0b00*/  ISETP.GT.AND P2, PT, R25, -0x1, !P2 ;  /* 0xffffffff1900780c */ /* 0x000fc80005744270 */
[----:B------:R-:W-:-:S03]  /*0b10*/  PLOP3.LUT P2, PT, P2, P1, PT, 0x80, 0x8 ;  /* 0x000000000008781c */ /* 0x000fc60001743070 */
[----:B------:R-:W-:Y:S04]  /*0b20*/  @P3 LDS.S8 R24, [R19] ;  /* 0x0000000013183984 */ /* 0x000fe80000000200 */
[----:B------:R-:W0:Y:S06]  /*0b30*/  @P3 LDS.S8 R23, [R20] ;  /* 0x0000000014173984 */ /* 0x000e2c0000000200 */
[----:B------:R-:W-:Y:S04]  /*0b40*/  @P2 LDS.S8 R26, [R19+0x1] ;  /* 0x00000100131a2984 */ /* 0x000fe80000000200 */
[----:B------:R-:W1:Y:S01]  /*0b50*/  @P2 LDS.S8 R25, [R20+0x1] ;  /* 0x0000010014192984 */ /* 0x000e620000000200 */
[----:B0-----:R-:W-:-:S02]  /*0b60*/  @P3 IMAD R13, R24, R23, R13 ;  /* 0x00000017180d3224 */ /* 0x001fc400078e020d */
[----:B------:R-:W-:-:S05]  /*0b70*/  VIADD R23, R18, 0x2 ;  /* 0x0000000212177836 */ /* 0x000fca0000000000 */
[----:B------:R-:W-:Y:S01]  /*0b80*/  ISETP.GE.AND P3, PT, R23, UR9, PT ;  /* 0x0000000917007c0c */ /* 0x000fe2000bf66270 */
[----:B-1----:R-:W-:-:S03]  /*0b90*/  @P2 IMAD R13, R26, R25, R13 ;  /* 0x000000191a0d2224 */ /* 0x002fc600078e020d */
[----:B------:R-:W-:Y:S01]  /*0ba0*/  ISETP.GT.AND P3, PT, R23, -0x1, !P3 ;  /* 0xffffffff1700780c */ /* 0x000fe20005f64270 */
[----:B------:R-:W-:-:S03]  /*0bb0*/  VIADD R25, R18, 0x3 ;  /* 0x0000000312197836 */ /* 0x000fc60000000000 */
[----:B------:R-:W-:Y:S02]  /*0bc0*/  PLOP3.LUT P3, PT, P3, P1, PT, 0x80, 0x8 ;  /* 0x000000000008781c */ /* 0x000fe40001f63070 */
[----:B------:R-:W-:-:S04]  /*0bd0*/  ISETP.GE.AND P2, PT, R25, UR9, PT ;  /* 0x0000000919007c0c */ /* 0x000fc8000bf46270 */
[----:B------:R-:W-:-:S04]  /*0be0*/  ISETP.GT.AND P2, PT, R25, -0x1, !P2 ;  /* 0xffffffff1900780c */ /* 0x000fc80005744270 */
[----:B------:R-:W-:-:S03]  /*0bf0*/  PLOP3.LUT P2, PT, P2, P1, PT, 0x80, 0x8 ;  /* 0x000000000008781c */ /* 0x000fc60001743070 */
[----:B------:R-:W-:Y:S04]  /*0c00*/  @P3 LDS.S8 R24, [R19+0x2] ;  /* 0x0000020013183984 */ /* 0x000fe80000000200 */
[----:B------:R-:W0:Y:S06]  /*0c10*/  @P3 LDS.S8 R23, [R20+0x2] ;  /* 0x0000020014173984 */ /* 0x000e2c0000000200 */
        /* <DEDUP_REMOVED lines=10> */
[----:B------:R-:W-:Y:S01]  /*0cc0*/  ISETP.GT.AND P5, PT, R25, -0x1, !P5 ;  /* 0xffffffff1900780c */ /* 0x000fe20006fa4270 */
[C---:B------:R-:W-:Y:S02]  /*0cd0*/  VIADD R25, R18.reuse, 0x6 ;  /* 0x0000000612197836 */ /* 0x040fe40000000000 */
[----:B------:R-:W-:Y:S01]  /*0ce0*/  VIADD R18, R18, 0x7 ;  /* 0x0000000712127836 */ /* 0x000fe20000000000 */
[----:B------:R-:W-:Y:S02]  /*0cf0*/  PLOP3.LUT P5, PT, P5, P1, PT, 0x80, 0x8 ;  /* 0x000000000008781c */ /* 0x000fe40002fa3070 */
[C---:B------:R-:W-:Y:S01]  /*0d00*/  ISETP.GE.AND P2, PT, R25.reuse, UR9, PT ;  /* 0x0000000919007c0c */ /* 0x040fe2000bf46270 */
[----:B------:R-:W-:Y:S01]  /*0d10*/  @P3 LDS.S8 R24, [R19+0x4] ;  /* 0x0000040013183984 */ /* 0x000fe20000000200 */
[C---:B------:R-:W-:Y:S02]  /*0d20*/  ISETP.GE.AND P6, PT, R18.reuse, UR9, PT ;  /* 0x0000000912007c0c */ /* 0x040fe4000bfc6270 */
[----:B------:R-:W-:Y:S01]  /*0d30*/  ISETP.GT.AND P2, PT, R25, -0x1, !P2 ;  /* 0xffffffff1900780c */ /* 0x000fe20005744270 */
[----:B------:R-:W0:Y:S01]  /*0d40*/  @P3 LDS.S8 R23, [R20+0x4] ;  /* 0x0000040014173984 */ /* 0x000e220000000200 */
[----:B------:R-:W-:-:S02]  /*0d50*/  ISETP.GT.AND P6, PT, R18, -0x1, !P6 ;  /* 0xffffffff1200780c */ /* 0x000fc400077c4270 */
[----:B------:R-:W-:Y:S02]  /*0d60*/  PLOP3.LUT P2, PT, P2, P1, PT, 0x80, 0x8 ;  /* 0x000000000008781c */ /* 0x000fe40001743070 */
[----:B------:R-:W-:Y:S01]  /*0d70*/  PLOP3.LUT P6, PT, P6, P1, PT, 0x80, 0x8 ;  /* 0x000000000008781c */ /* 0x000fe200037c3070 */
[----:B------:R-:W-:Y:S10]  /*0d80*/  @P5 LDS.S8 R18, [R19+0x5] ;  /* 0x0000050013125984 */ /* 0x000ff40000000200 */
[----:B------:R-:W-:Y:S04]  /*0d90*/  @P2 LDS.S8 R25, [R20+0x6] ;  /* 0x0000060014192984 */ /* 0x000fe80000000200 */
[----:B------:R-:W-:Y:S04]  /*0da0*/  @P6 LDS.S8 R26, [R19+0x7] ;  /* 0x00000700131a6984 */ /* 0x000fe80000000200 */
[----:B------:R-:W-:Y:S01]  /*0db0*/  @P6 LDS.S8 R27, [R20+0x7] ;  /* 0x00000700141b6984 */ /* 0x000fe20000000200 */
[----:B0-----:R-:W-:Y:S01]  /*0dc0*/  @P3 IMAD R13, R24, R23, R13 ;  /* 0x00000017180d3224 */ /* 0x001fe200078e020d */
[----:B------:R-:W-:-:S02]  /*0dd0*/  ISETP.NE.AND P3, PT, R17, R12, PT ;  /* 0x0000000c1100720c */ /* 0x000fc40003f65270 */
[----:B------:R-:W0:Y:S04]  /*0de0*/  @P5 LDS.S8 R23, [R20+0x5] ;  /* 0x0000050014175984 */ /* 0x000e280000000200 */
[----:B------:R-:W1:Y:S01]  /*0df0*/  @P2 LDS.S8 R24, [R19+0x6] ;  /* 0x0000060013182984 */ /* 0x000e620000000200 */
[----:B0-----:R-:W-:-:S04]  /*0e00*/  @P5 IMAD R13, R18, R23, R13 ;  /* 0x00000017120d5224 */ /* 0x001fc800078e020d */
[----:B-1----:R-:W-:-:S04]  /*0e10*/  @P2 IMAD R13, R24, R25, R13 ;  /* 0x00000019180d2224 */ /* 0x002fc800078e020d */
[----:B------:R-:W-:Y:S01]  /*0e20*/  @P6 IMAD R13, R26, R27, R13 ;  /* 0x0000001b1a0d6224 */ /* 0x000fe200078e020d */
[----:B------:R-:W-:Y:S06]  /*0e30*/  @P3 BRA `(.L_x_11) ;  /* 0xfffffffc00043947 */ /* 0x000fec000383ffff */
[----:B------:R-:W-:-:S07]  /*0e40*/  IMAD.MOV.U32 R17, RZ, RZ, R12 ;  /* 0x000000ffff117224 */ /* 0x000fce00078e000c */
.L_x_10:
[----:B------:R-:W-:-:S13]  /*0e50*/  ISETP.NE.AND P2, PT, R21, RZ, PT ;  /* 0x000000ff1500720c */ /* 0x000fda0003f45270 */
[----:B------:R-:W-:Y:S05]  /*0e60*/  @!P2 BRA `(.L_x_12) ;  /* 0x000000040024a947 */ /* 0x000fea0003800000 */
[----:B------:R-:W-:Y:S01]  /*0e70*/  VIADD R18, R21, 0xffffffff ;  /* 0xffffffff15127836 */ /* 0x000fe20000000000 */
[----:B------:R-:W-:-:S04]  /*0e80*/  ISETP.NE.AND P6, PT, R22, RZ, PT ;  /* 0x000000ff1600720c */ /* 0x000fc80003fc5270 */
[----:B------:R-:W-:-:S13]  /*0e90*/  ISETP.GE.U32.AND P2, PT, R18, 0x3, PT ;  /* 0x000000031200780c */ /* 0x000fda0003f46070 */
[----:B------:R-:W-:Y:S05]  /*0ea0*/  @!P2 BRA `(.L_x_13) ;  /* 0x000000000084a947 */ /* 0x000fea0003800000 */
[----:B------:R-:W0:Y:S01]  /*0eb0*/  LDCU UR4, c[0x0][0x39c] ;  /* 0x00007380ff0477ac */ /* 0x000e220008000800 */
[--C-:B------:R-:W-:Y:S02]  /*0ec0*/  IMAD.IADD R25, R10, 0x1, R17.reuse ;  /* 0x000000010a197824 */ /* 0x100fe400078e0211 */
[----:B------:R-:W-:Y:S02]  /*0ed0*/  IMAD R19, R0, UR5, R17 ;  /* 0x0000000500137c24 */ /* 0x000fe4000f8e0211 */
[----:B------:R-:W-:Y:S02]  /*0ee0*/  VIADD R24, R25, 0x1 ;  /* 0x0000000119187836 */ /* 0x000fe40000000000 */
[----:B------:R-:W-:Y:S02]  /*0ef0*/  IMAD.IADD R18, R16, 0x1, R19 ;  /* 0x0000000110127824 */ /* 0x000fe400078e0213 */
[----:B------:R-:W-:Y:S02]  /*0f00*/  IMAD.IADD R19, R9, 0x1, R17 ;  /* 0x0000000109137824 */ /* 0x000fe400078e0211 */
[----:B------:R-:W-:Y:S01]  /*0f10*/  VIADD R17, R17, 0x4 ;  /* 0x0000000411117836 */ /* 0x000fe20000000000 */
[----:B0-----:R-:W-:-:S02]  /*0f20*/  ISETP.GE.AND P5, PT, R25, UR4, PT ;  /* 0x0000000419007c0c */ /* 0x001fc4000bfa6270 */
[C---:B------:R-:W-:Y:S02]  /*0f30*/  ISETP.GE.AND P2, PT, R24.reuse, UR4, PT ;  /* 0x0000000418007c0c */ /* 0x040fe4000bf46270 */
[C---:B------:R-:W-:Y:S02]  /*0f40*/  ISETP.GT.AND P5, PT, R25.reuse, -0x1, !P5 ;  /* 0xffffffff1900780c */ /* 0x040fe40006fa4270 */
[----:B------:R-:W-:Y:S01]  /*0f50*/  ISETP.GT.AND P2, PT, R24, -0x1, !P2 ;  /* 0xffffffff1800780c */ /* 0x000fe20005744270 */
[C---:B------:R-:W-:Y:S01]  /*0f60*/  VIADD R24, R25.reuse, 0x2 ;  /* 0x0000000219187836 */ /* 0x040fe20000000000 */
[----:B------:R-:W-:Y:S01]  /*0f70*/  PLOP3.LUT P5, PT, P5, P1, PT, 0x80, 0x8 ;  /* 0x000000000008781c */ /* 0x000fe20002fa3070 */
[----:B------:R-:W-:Y:S01]  /*0f80*/  VIADD R25, R25, 0x3 ;  /* 0x0000000319197836 */ /* 0x000fe20000000000 */
[----:B------:R-:W-:Y:S02]  /*0f90*/  PLOP3.LUT P2, PT, P2, P1, PT, 0x80, 0x8 ;  /* 0x000000000008781c */ /* 0x000fe40001743070 */
[----:B------:R-:W-:-:S04]  /*0fa0*/  ISETP.GE.AND P3, PT, R24, UR4, PT ;  /* 0x0000000418007c0c */ /* 0x000fc8000bf66270 */
[----:B------:R-:W-:-:S04]  /*0fb0*/  ISETP.GT.AND P3, PT, R24, -0x1, !P3 ;  /* 0xffffffff1800780c */ /* 0x000fc80005f64270 */
[----:B------:R-:W-:Y:S01]  /*0fc0*/  PLOP3.LUT P3, PT, P3, P1, PT, 0x80, 0x8 ;  /* 0x000000000008781c */ /* 0x000fe20001f63070 */
[----:B------:R-:W-:Y:S04]  /*0fd0*/  @P5 LDS.S8 R20, [R18] ;  /* 0x0000000012145984 */ /* 0x000fe80000000200 */
[----:B------:R-:W0:Y:S08]  /*0fe0*/  @P5 LDS.S8 R23, [R19] ;  /* 0x0000000013175984 */ /* 0x000e300000000200 */
[----:B------:R-:W-:Y:S01]  /*0ff0*/  @P3 LDS.S8 R24, [R18+0x2] ;  /* 0x0000020012183984 */ /* 0x000fe20000000200 */
[----:B0-----:R-:W-:Y:S01]  /*1000*/  @P5 IMAD R13, R20, R23, R13 ;  /* 0x00000017140d5224 */ /* 0x001fe200078e020d */
[----:B------:R-:W-:-:S02]  /*1010*/  ISETP.GE.AND P5, PT, R25, UR4, PT ;  /* 0x0000000419007c0c */ /* 0x000fc4000bfa6270 */
[----:B------:R-:W-:Y:S02]  /*1020*/  @P2 LDS.S8 R20, [R18+0x1] ;  /* 0x0000010012142984 */ /* 0x000fe40000000200 */
[----:B------:R-:W-:Y:S02]  /*1030*/  ISETP.GT.AND P5, PT, R25, -0x1, !P5 ;  /* 0xffffffff1900780c */ /* 0x000fe40006fa4270 */
[----:B------:R-:W0:Y:S02]  /*1040*/  @P2 LDS.S8 R23, [R19+0x1] ;  /* 0x0000010013172984 */ /* 0x000e240000000200 */
[----:B------:R-:W-:Y:S02]  /*1050*/  PLOP3.LUT P5, PT, P5, P1, PT, 0x80, 0x8 ;  /* 0x000000000008781c */ /* 0x000fe40002fa3070 */
[----:B------:R-:W1:Y:S11]  /*1060*/  @P3 LDS.S8 R25, [R19+0x2] ;  /* 0x0000020013193984 */ /* 0x000e760000000200 */
[----:B------:R-:W-:Y:S04]  /*1070*/  @P5 LDS.S8 R26, [R18+0x3] ;  /* 0x00000300121a5984 */ /* 0x000fe80000000200 */
[----:B------:R-:W2:Y:S01]  /*1080*/  @P5 LDS.S8 R27, [R19+0x3] ;  /* 0x00000300131b5984 */ /* 0x000ea20000000200 */
[----:B0-----:R-:W-:-:S04]  /*1090*/  @P2 IMAD R13, R20, R23, R13 ;  /* 0x00000017140d2224 */ /* 0x001fc800078e020d */
[----:B-1----:R-:W-:-:S04]  /*10a0*/  @P3 IMAD R13, R24, R25, R13 ;  /* 0x00000019180d3224 */ /* 0x002fc800078e020d */
[----:B--2---:R-:W-:-:S07]  /*10b0*/  @P5 IMAD R13, R26, R27, R13 ;  /* 0x0000001b1a0d5224 */ /* 0x004fce00078e020d */
.L_x_13:
[----:B------:R-:W-:Y:S05]  /*10c0*/  @!P6 BRA `(.L_x_12) ;  /* 0x00000000008ce947 */ /* 0x000fea0003800000 */
[----:B------:R-:W-:Y:S01]  /*10d0*/  ISETP.NE.AND P2, PT, R22, 0x1, PT ;  /* 0x000000011600780c */ /* 0x000fe20003f45270 */
[----:B------:R-:W0:Y:S01]  /*10e0*/  LDCU UR9, c[0x0][0x3a8] ;  /* 0x00007500ff0977ac */ /* 0x000e220008000800 */
[----:B------:R-:W1:Y:S11]  /*10f0*/  LDCU UR10, c[0x0][0x39c] ;  /* 0x00007380ff0a77ac */ /* 0x000e760008000800 */
[----:B------:R-:W-:Y:S05]  /*1100*/  @!P2 BRA `(.L_x_14) ;  /* 0x00000000004ca947 */ /* 0x000fea0003800000 */
[----:B------:R-:W2:Y:S01]  /*1110*/  LDCU UR4, c[0x0][0x39c] ;  /* 0x00007380ff0477ac */ /* 0x000ea20008000800 */
[--C-:B------:R-:W-:Y:S02]  /*1120*/  IMAD.IADD R19, R10, 0x1, R17.reuse ;  /* 0x000000010a137824 */ /* 0x100fe400078e0211 */
[----:B------:R-:W-:Y:S02]  /*1130*/  IMAD.IADD R25, R9, 0x1, R17 ;  /* 0x0000000109197824 */ /* 0x000fe400078e0211 */
[C---:B------:R-:W-:Y:S01]  /*1140*/  VIADD R18, R19.reuse, 0x1 ;  /* 0x0000000113127836 */ /* 0x040fe20000000000 */
[----:B--2---:R-:W-:-:S04]  /*1150*/  ISETP.GE.AND P2, PT, R19, UR4, PT ;  /* 0x0000000413007c0c */ /* 0x004fc8000bf46270 */
[----:B------:R-:W-:Y:S02]  /*1160*/  ISETP.GE.AND P3, PT, R18, UR4, PT ;  /* 0x0000000412007c0c */ /* 0x000fe4000bf66270 */
[----:B------:R-:W-:Y:S01]  /*1170*/  ISETP.GT.AND P2, PT, R19, -0x1, !P2 ;  /* 0xffffffff1300780c */ /* 0x000fe20005744270 */
[----:B------:R-:W-:Y:S01]  /*1180*/  IMAD R19, R0, UR5, R17 ;  /* 0x0000000500137c24 */ /* 0x000fe2000f8e0211 */
[----:B------:R-:W-:Y:S01]  /*1190*/  ISETP.GT.AND P3, PT, R18, -0x1, !P3 ;  /* 0xffffffff1200780c */ /* 0x000fe20005f64270 */
[----:B------:R-:W-:Y:S01]  /*11a0*/  VIADD R17, R17, 0x2 ;  /* 0x0000000211117836 */ /* 0x000fe20000000000 */
[----:B------:R-:W-:Y:S01]  /*11b0*/  PLOP3.LUT P2, PT, P2, P1, PT, 0x80, 0x8 ;  /* 0x000000000008781c */ /* 0x000fe20001743070 */
[----:B------:R-:W-:Y:S01]  /*11c0*/  IMAD.IADD R24, R16, 0x1, R19 ;  /* 0x0000000110187824 */ /* 0x000fe200078e0213 */
[----:B------:R-:W-:-:S11]  /*11d0*/  PLOP3.LUT P3, PT, P3, P1, PT, 0x80, 0x8 ;  /* 0x000000000008781c */ /* 0x000fd60001f63070 */
[----:B------:R-:W-:Y:S04]  /*11e0*/  @P2 LDS.S8 R18, [R24] ;  /* 0x0000000018122984 */ /* 0x000fe80000000200 */
[----:B------:R-:W2:Y:S04]  /*11f0*/  @P2 LDS.S8 R19, [R25] ;  /* 0x0000000019132984 */ /* 0x000ea80000000200 */
[----:B------:R-:W-:Y:S04]  /*1200*/  @P3 LDS.S8 R20, [R24+0x1] ;  /* 0x0000010018143984 */ /* 0x000fe80000000200 */
[----:B------:R-:W3:Y:S01]  /*1210*/  @P3 LDS.S8 R23, [R25+0x1] ;  /* 0x0000010019173984 */ /* 0x000ee20000000200 */
[----:B--2---:R-:W-:-:S04]  /*1220*/  @P2 IMAD R13, R18, R19, R13 ;  /* 0x00000013120d2224 */ /* 0x004fc800078e020d */
[----:B---3--:R-:W-:-:S07]  /*1230*/  @P3 IMAD R13, R20, R23, R13 ;  /* 0x00000017140d3224 */ /* 0x008fce00078e020d */
.L_x_14:
[----:B------:R-:W-:Y:S01]  /*1240*/  IMAD.IADD R18, R10, 0x1, R17 ;  /* 0x000000010a127824 */ /* 0x000fe200078e0211 */
[----:B0-----:R-:W-:-:S04]  /*1250*/  ULOP3.LUT UP0, URZ, UR9, 0x1, URZ, 0xc0, !UPT ;  /* 0x0000000109ff7892 */ /* 0x001fc8000f80c0ff */
[C---:B-1----:R-:W-:Y:S02]  /*1260*/  ISETP.GE.AND P2, PT, R18.reuse, UR10, PT ;  /* 0x0000000a12007c0c */ /* 0x042fe4000bf46270 */
[----:B------:R-:W-:Y:S02]  /*1270*/  PLOP3.LUT P3, PT, PT, PT, UP0, 0x80, 0x8 ;  /* 0x000000000008781c */ /* 0x000fe40003f6f008 */
[----:B------:R-:W-:-:S04]  /*1280*/  ISETP.GT.AND P2, PT, R18, -0x1, !P2 ;  /* 0xffffffff1200780c */ /* 0x000fc80005744270 */
[----:B------:R-:W-:-:S13]  /*1290*/  PLOP3.LUT P2, PT, P1, P2, P3, 0x7f, 0x0 ;  /* 0x000000000000781c */ /* 0x000fda0000f44f37 */
[--C-:B------:R-:W-:Y:S02]  /*12a0*/  @!P2 IMAD R19, R0, UR5, R17.reuse ;  /* 0x000000050013ac24 */ /* 0x100fe4000f8e0211 */
[----:B------:R-:W-:Y:S02]  /*12b0*/  @!P2 IMAD.IADD R9, R9, 0x1, R17 ;  /* 0x000000010909a824 */ /* 0x000fe400078e0211 */
[----:B------:R-:W-:-:S04]  /*12c0*/  @!P2 IMAD.IADD R19, R16, 0x1, R19 ;  /* 0x000000011013a824 */ /* 0x000fc800078e0213 */
[----:B------:R-:W-:Y:S04]  /*12d0*/  @!P2 LDS.S8 R9, [R9] ;  /* 0x000000000909a984 */ /* 0x000fe80000000200 */
[----:B------:R-:W0:Y:S02]  /*12e0*/  @!P2 LDS.S8 R16, [R19] ;  /* 0x000000001310a984 */ /* 0x000e240000000200 */
[----:B0-----:R-:W-:-:S07]  /*12f0*/  @!P2 IMAD R13, R16, R9, R13 ;  /* 0x00000009100da224 */ /* 0x001fce00078e020d */
.L_x_12:
[----:B------:R-:W-:Y:S05]  /*1300*/  @P4 BRA `(.L_x_15) ;  /* 0xfffffff400784947 */ /* 0x000fea000383ffff */
.L_x_9:
[----:B------:R-:W1:Y:S01]  /*1310*/  LDCU UR4, c[0x0][0x3a0] ;  /* 0x00007400ff0477ac */ /* 0x000e620008000800 */
[----:B------:R-:W-:Y:S01]  /*1320*/  VIADD R14, R14, 0x1 ;  /* 0x000000010e0e7836 */ /* 0x000fe20000000000 */
[----:B------:R-:W-:Y:S04]  /*1330*/  BAR.SYNC.DEFER_BLOCKING 0x0 ;  /* 0x0000000000007b1d */ /* 0x000fe80000010000 */
[----:B-1----:R-:W-:-:S13]  /*1340*/  ISETP.NE.AND P1, PT, R14, UR4, PT ;  /* 0x000000040e007c0c */ /* 0x002fda000bf25270 */
[----:B------:R-:W-:Y:S05]  /*1350*/  @P1 BRA `(.L_x_16) ;  /* 0xfffffff400241947 */ /* 0x000fea000383ffff */
[----:B------:R-:W-:-:S07]  /*1360*/  I2FP.F32.S32 R13, R13 ;  /* 0x0000000d000d7245 */ /* 0x000fce0000201400 */
.L_x_6:
[----:B------:R-:W-:Y:S05]  /*1370*/  BSYNC.RECONVERGENT B0 ;  /* 0x0000000000007941 */ /* 0x000fea0003800200 */
.L_x_5:
[----:B0-----:R-:W0:Y:S01]  /*1380*/  LDC R9, c[0x0][0x3b8] ;  /* 0x0000ee00ff097b82 */ /* 0x001e220000000800 */
[----:B------:R-:W1:Y:S01]  /*1390*/  LDCU UR4, c[0x0][0x3b4] ;  /* 0x00007680ff0477ac */ /* 0x000e620008000800 */
[----:B------:R-:W-:Y:S01]  /*13a0*/  BSSY.RECONVERGENT B0, `(.L_x_17) ;  /* 0x000000f000007945 */ /* 0x000fe20003800200 */
[----:B-1----:R-:W-:Y:S01]  /*13b0*/  FMUL R0, R13, UR4 ;  /* 0x000000040d007c20 */ /* 0x002fe20008400000 */
[----:B0-----:R-:W-:-:S03]  /*13c0*/  FMUL R3, R9, UR4 ;  /* 0x0000000409037c20 */ /* 0x001fc60008400000 */
[----:B------:R-:W-:Y:S01]  /*13d0*/  FMUL R0, R0, R9 ;  /* 0x0000000900007220 */ /* 0x000fe20000400000 */
[----:B------:R-:W0:Y:S08]  /*13e0*/  MUFU.RCP R6, R3 ;  /* 0x0000000300067308 */ /* 0x000e300000001000 */
[----:B------:R-:W1:Y:S01]  /*13f0*/  FCHK P0, R0, R3 ;  /* 0x0000000300007302 */ /* 0x000e620000000000 */
[----:B0-----:R-:W-:-:S04]  /*1400*/  FFMA R7, -R3, R6, 1 ;  /* 0x3f80000003077423 */ /* 0x001fc80000000106 */
[----:B------:R-:W-:-:S04]  /*1410*/  FFMA R7, R6, R7, R6 ;  /* 0x0000000706077223 */ /* 0x000fc80000000006 */
[----:B------:R-:W-:-:S04]  /*1420*/  FFMA R6, R0, R7, RZ ;  /* 0x0000000700067223 */ /* 0x000fc800000000ff */
[----:B------:R-:W-:-:S04]  /*1430*/  FFMA R8, -R3, R6, R0 ;  /* 0x0000000603087223 */ /* 0x000fc80000000100 */
[----:B------:R-:W-:Y:S01]  /*1440*/  FFMA R6, R7, R8, R6 ;  /* 0x0000000807067223 */ /* 0x000fe20000000006 */
[----:B-1----:R-:W-:Y:S06]  /*1450*/  @!P0 BRA `(.L_x_18) ;  /* 0x00000000000c8947 */ /* 0x002fec0003800000 */
[----:B------:R-:W-:-:S07]  /*1460*/  MOV R6, 0x1480 ;  /* 0x0000148000067802 */ /* 0x000fce0000000f00 */
[----:B------:R-:W-:Y:S05]  /*1470*/  CALL.REL.NOINC `($__internal_0_$__cuda_sm3x_div_rn_noftz_f32_slowpath) ;  /* 0x0000000000447944 */ /* 0x000fea0003c00000 */
[----:B------:R-:W-:-:S07]  /*1480*/  IMAD.MOV.U32 R6, RZ, RZ, R0 ;  /* 0x000000ffff067224 */ /* 0x000fce00078e0000 */
.L_x_18:
[----:B------:R-:W-:Y:S05]  /*1490*/  BSYNC.RECONVERGENT B0 ;  /* 0x0000000000007941 */ /* 0x000fea0003800200 */
.L_x_17:
[----:B------:R-:W0:Y:S01]  /*14a0*/  LDC R0, c[0x0][0x3a4] ;  /* 0x0000e900ff007b82 */ /* 0x000e220000000800 */
[----:B------:R-:W-:Y:S01]  /*14b0*/  FMNMX R6, R6, -128, !PT ;  /* 0xc300000006067809 */ /* 0x000fe20007800000 */
[----:B------:R-:W-:Y:S01]  /*14c0*/  IMAD.MOV.U32 R3, RZ, RZ, 0x3f000000 ;  /* 0x3f000000ff037424 */ /* 0x000fe200078e00ff */
[----:B------:R-:W1:Y:S01]  /*14d0*/  LDCU.64 UR4, c[0x0][0x390] ;  /* 0x00007200ff0477ac */ /* 0x000e620008000a00 */
[----:B------:R-:W-:Y:S01]  /*14e0*/  IMAD R5, R2, R5, R2 ;  /* 0x0000000502057224 */ /* 0x000fe200078e0202 */
[----:B------:R-:W-:-:S03]  /*14f0*/  FMNMX R6, R6, 127, PT ;  /* 0x42fe000006067809 */ /* 0x000fc60003800000 */
[----:B------:R-:W-:Y:S01]  /*1500*/  IMAD.IADD R5, R4, 0x1, R5 ;  /* 0x0000000104057824 */ /* 0x000fe200078e0205 */
[----:B------:R-:W-:-:S05]  /*1510*/  LOP3.LUT R3, R3, 0x80000000, R6, 0xb8, !PT ;  /* 0x8000000003037812 */ /* 0x000fca00078eb806 */
[----:B------:R-:W-:-:S04]  /*1520*/  FADD.RZ R6, R6, R3 ;  /* 0x0000000306067221 */ /* 0x000fc8000000c000 */
[----:B------:R-:W2:Y:S01]  /*1530*/  F2I.TRUNC.NTZ R7, R6 ;  /* 0x0000000600077305 */ /* 0x000ea2000020f100 */
[----:B0-----:R-:W-:-:S05]  /*1540*/  IMAD R5, R5, R0, UR8 ;  /* 0x0000000805057e24 */ /* 0x001fca000f8e0200 */
[----:B-1----:R-:W-:-:S04]  /*1550*/  IADD3 R2, P0, PT, R5, UR4, RZ ;  /* 0x0000000405027c10 */ /* 0x002fc8000ff1e0ff */
[----:B------:R-:W-:-:S05]  /*1560*/  LEA.HI.X.SX32 R3, R5, UR5, 0x1, P0 ;  /* 0x0000000505037c11 */ /* 0x000fca00080f0eff */
[----:B--2---:R-:W-:Y:S01]  /*1570*/  STG.E.U8 desc[UR6][R2.64], R7 ;  /* 0x0000000702007986 */ /* 0x004fe2000c101106 */
[----:B------:R-:W-:Y:S05]  /*1580*/  EXIT ;  /* 0x000000000000794d */ /* 0x000fea0003800000 */
        .weak           $__internal_0_$__cuda_sm3x_div_rn_noftz_f32_slowpath
        .type           $__internal_0_$__cuda_sm3x_div_rn_noftz_f32_slowpath,@function
        .size           $__internal_0_$__cuda_sm3x_div_rn_noftz_f32_slowpath,(.L_x_31 - $__internal_0_$__cuda_sm3x_div_rn_noftz_f32_slowpath)
$__internal_0_$__cuda_sm3x_div_rn_noftz_f32_slowpath:
[--C-:B------:R-:W-:Y:S01]  /*1590*/  SHF.R.U32.HI R8, RZ, 0x17, R3.reuse ;  /* 0x00000017ff087819 */ /* 0x100fe20000011603 */
[----:B------:R-:W-:Y:S01]  /*15a0*/  BSSY.RECONVERGENT B1, `(.L_x_19) ;  /* 0x0000064000017945 */ /* 0x000fe20003800200 */
[--C-:B------:R-:W-:Y:S01]  /*15b0*/  SHF.R.U32.HI R7, RZ, 0x17, R0.reuse ;  /* 0x00000017ff077819 */ /* 0x100fe20000011600 */
[----:B------:R-:W-:Y:S01]  /*15c0*/  IMAD.MOV.U32 R9, RZ, RZ, R0 ;  /* 0x000000ffff097224 */ /* 0x000fe200078e0000 */
[----:B------:R-:W-:Y:S01]  /*15d0*/  LOP3.LUT R8, R8, 0xff, RZ, 0xc0, !PT ;  /* 0x000000ff08087812 */ /* 0x000fe200078ec0ff */
[----:B------:R-:W-:Y:S01]  /*15e0*/  IMAD.MOV.U32 R10, RZ, RZ, R3 ;  /* 0x000000ffff0a7224 */ /* 0x000fe200078e0003 */
[----:B------:R-:W-:-:S03]  /*15f0*/  LOP3.LUT R12, R7, 0xff, RZ, 0xc0, !PT ;  /* 0x000000ff070c7812 */ /* 0x000fc600078ec0ff */
[----:B------:R-:W-:Y:S02]  /*1600*/  VIADD R11, R8, 0xffffffff ;  /* 0xffffffff080b7836 */ /* 0x000fe40000000000 */
[----:B------:R-:W-:-:S03]  /*1610*/  VIADD R13, R12, 0xffffffff ;  /* 0xffffffff0c0d7836 */ /* 0x000fc60000000000 */
[----:B------:R-:W-:-:S04]  /*1620*/  ISETP.GT.U32.AND P0, PT, R11, 0xfd, PT ;  /* 0x000000fd0b00780c */ /* 0x000fc80003f04070 */
[----:B------:R-:W-:-:S13]  /*1630*/  ISETP.GT.U32.OR P0, PT, R13, 0xfd, P0 ;  /* 0x000000fd0d00780c */ /* 0x000fda0000704470 */
[----:B------:R-:W-:Y:S01]  /*1640*/  @!P0 IMAD.MOV.U32 R7, RZ, RZ, RZ ;  /* 0x000000ffff078224 */ /* 0x000fe200078e00ff */
[----:B------:R-:W-:Y:S06]  /*1650*/  @!P0 BRA `(.L_x_20) ;  /* 0x00000000005c8947 */ /* 0x000fec0003800000 */
[----:B------:R-:W-:Y:S02]  /*1660*/  FSETP.GTU.FTZ.AND P0, PT, |R0|, +INF , PT ;  /* 0x7f8000000000780b */ /* 0x000fe40003f1c200 */
[----:B------:R-:W-:-:S04]  /*1670*/  FSETP.GTU.FTZ.AND P1, PT, |R3|, +INF , PT ;  /* 0x7f8000000300780b */ /* 0x000fc80003f3c200 */
[----:B------:R-:W-:-:S13]  /*1680*/  PLOP3.LUT P0, PT, P0, P1, PT, 0xf8, 0x8f ;  /* 0x00000000008f781c */ /* 0x000fda0000703f70 */
[----:B------:R-:W-:Y:S05]  /*1690*/  @P0 BRA `(.L_x_21) ;  /* 0x00000004004c0947 */ /* 0x000fea0003800000 */
[----:B------:R-:W-:-:S13]  /*16a0*/  LOP3.LUT P0, RZ, R10, 0x7fffffff, R9, 0xc8, !PT ;  /* 0x7fffffff0aff7812 */ /* 0x000fda000780c809 */
[----:B------:R-:W-:Y:S05]  /*16b0*/  @!P0 BRA `(.L_x_22) ;  /* 0x00000004003c8947 */ /* 0x000fea0003800000 */
[C---:B------:R-:W-:Y:S02]  /*16c0*/  FSETP.NEU.FTZ.AND P1, PT, |R0|.reuse, +INF , PT ;  /* 0x7f8000000000780b */ /* 0x040fe40003f3d200 */
[----:B------:R-:W-:Y:S02]  /*16d0*/  FSETP.NEU.FTZ.AND P0, PT, |R3|, +INF , PT ;  /* 0x7f8000000300780b */ /* 0x000fe40003f1d200 */
[----:B------:R-:W-:-:S11]  /*16e0*/  FSETP.NEU.FTZ.AND P2, PT, |R0|, +INF , PT ;  /* 0x7f8000000000780b */ /* 0x000fd60003f5d200 */
[----:B------:R-:W-:Y:S05]  /*16f0*/  @!P0 BRA !P1, `(.L_x_22) ;  /* 0x00000004002c8947 */ /* 0x000fea0004800000 */
[----:B------:R-:W-:-:S04]  /*1700*/  LOP3.LUT P1, RZ, R9, 0x7fffffff, RZ, 0xc0, !PT ;  /* 0x7fffffff09ff7812 */ /* 0x000fc8000782c0ff */
[----:B------:R-:W-:-:S13]  /*1710*/  PLOP3.LUT P0, PT, P0, P1, PT, 0x2f, 0xf2 ;  /* 0x0000000000f2781c */ /* 0x000fda0000702577 */
[----:B------:R-:W-:Y:S05]  /*1720*/  @P0 BRA `(.L_x_23) ;  /* 0x0000000400180947 */ /* 0x000fea0003800000 */
[----:B------:R-:W-:-:S04]  /*1730*/  LOP3.LUT P0, RZ, R10, 0x7fffffff, RZ, 0xc0, !PT ;  /* 0x7fffffff0aff7812 */ /* 0x000fc8000780c0ff */
[----:B------:R-:W-:-:S13]  /*1740*/  PLOP3.LUT P0, PT, P2, P0, PT, 0x2f, 0xf2 ;  /* 0x0000000000f2781c */ /* 0x000fda0001700577 */
[----:B------:R-:W-:Y:S05]  /*1750*/  @P0 BRA `(.L_x_24) ;  /* 0x0000000400000947 */ /* 0x000fea0003800000 */
[----:B------:R-:W-:Y:S02]  /*1760*/  ISETP.GE.AND P0, PT, R13, RZ, PT ;  /* 0x000000ff0d00720c */ /* 0x000fe40003f06270 */
[----:B------:R-:W-:-:S11]  /*1770*/  ISETP.GE.AND P1, PT, R11, RZ, PT ;  /* 0x000000ff0b00720c */ /* 0x000fd60003f26270 */
[----:B------:R-:W-:Y:S02]  /*1780*/  @P0 IMAD.MOV.U32 R7, RZ, RZ, RZ ;  /* 0x000000ffff070224 */ /* 0x000fe400078e00ff */
[----:B------:R-:W-:Y:S01]  /*1790*/  @!P0 FFMA R9, R0, 1.84467440737095516160e+19, RZ ;  /* 0x5f80000000098823 */ /* 0x000fe200000000ff */
[----:B------:R-:W-:Y:S02]  /*17a0*/  @!P0 IMAD.MOV.U32 R7, RZ, RZ, -0x40 ;  /* 0xffffffc0ff078424 */ /* 0x000fe400078e00ff */
[----:B------:R-:W-:Y:S02]  /*17b0*/  @!P1 FFMA R10, R3, 1.84467440737095516160e+19, RZ ;  /* 0x5f800000030a9823 */ /* 0x000fe400000000ff */
[----:B------:R-:W-:-:S07]  /*17c0*/  @!P1 VIADD R7, R7, 0x40 ;  /* 0x0000004007079836 */ /* 0x000fce0000000000 */
.L_x_20:
[----:B------:R-:W-:Y:S01]  /*17d0*/  LEA R3, R8, 0xc0800000, 0x17 ;  /* 0xc080000008037811 */ /* 0x000fe200078eb8ff */
[----:B------:R-:W-:Y:S04]  /*17e0*/  BSSY.RECONVERGENT B2, `(.L_x_25) ;  /* 0x0000036000027945 */ /* 0x000fe80003800200 */
[----:B------:R-:W-:Y:S02]  /*17f0*/  IMAD.IADD R10, R10, 0x1, -R3 ;  /* 0x000000010a0a7824 */ /* 0x000fe400078e0a03 */
[----:B------:R-:W-:Y:S02]  /*1800*/  VIADD R3, R12, 0xffffff81 ;  /* 0xffffff810c037836 */ /* 0x000fe40000000000 */
[----:B------:R-:W0:Y:S01]  /*1810*/  MUFU.RCP R11, R10 ;  /* 0x0000000a000b7308 */ /* 0x000e220000001000 */
[----:B------:R-:W-:Y:S01]  /*1820*/  FADD.FTZ R13, -R10, -RZ ;  /* 0x800000ff0a0d7221 */ /* 0x000fe20000010100 */
[C---:B------:R-:W-:Y:S01]  /*1830*/  IMAD R0, R3.reuse, -0x800000, R9 ;  /* 0xff80000003007824 */ /* 0x040fe200078e0209 */
[----:B------:R-:W-:-:S05]  /*1840*/  IADD3 R8, PT, PT, R3, 0x7f, -R8 ;  /* 0x0000007f03087810 */ /* 0x000fca0007ffe808 */
[----:B------:R-:W-:Y:S02]  /*1850*/  IMAD.IADD R8, R8, 0x1, R7 ;  /* 0x0000000108087824 */ /* 0x000fe400078e0207 */
[----:B0-----:R-:W-:-:S04]  /*1860*/  FFMA R12, R11, R13, 1 ;  /* 0x3f8000000b0c7423 */ /* 0x001fc8000000000d */
[----:B------:R-:W-:-:S04]  /*1870*/  FFMA R14, R11, R12, R11 ;  /* 0x0000000c0b0e7223 */ /* 0x000fc8000000000b */
[----:B------:R-:W-:-:S04]  /*1880*/  FFMA R9, R0, R14, RZ ;  /* 0x0000000e00097223 */ /* 0x000fc800000000ff */
[----:B------:R-:W-:-:S04]  /*1890*/  FFMA R12, R13, R9, R0 ;  /* 0x000000090d0c7223 */ /* 0x000fc80000000000 */
[----:B------:R-:W-:-:S04]  /*18a0*/  FFMA R9, R14, R12, R9 ;  /* 0x0000000c0e097223 */ /* 0x000fc80000000009 */
[----:B------:R-:W-:-:S04]  /*18b0*/  FFMA R12, R13, R9, R0 ;  /* 0x000000090d0c7223 */ /* 0x000fc80000000000 */
[----:B------:R-:W-:-:S05]  /*18c0*/  FFMA R0, R14, R12, R9 ;  /* 0x0000000c0e007223 */ /* 0x000fca0000000009 */
[----:B------:R-:W-:-:S04]  /*18d0*/  SHF.R.U32.HI R3, RZ, 0x17, R0 ;  /* 0x00000017ff037819 */ /* 0x000fc80000011600 */
[----:B------:R-:W-:-:S05]  /*18e0*/  LOP3.LUT R3, R3, 0xff, RZ, 0xc0, !PT ;  /* 0x000000ff03037812 */ /* 0x000fca00078ec0ff */
[----:B------:R-:W-:-:S04]  /*18f0*/  IMAD.IADD R11, R3, 0x1, R8 ;  /* 0x00000001030b7824 */ /* 0x000fc800078e0208 */
[----:B------:R-:W-:-:S05]  /*1900*/  VIADD R3, R11, 0xffffffff ;  /* 0xffffffff0b037836 */ /* 0x000fca0000000000 */
[----:B------:R-:W-:-:S13]  /*1910*/  ISETP.GE.U32.AND P0, PT, R3, 0xfe, PT ;  /* 0x000000fe0300780c */ /* 0x000fda0003f06070 */
[----:B------:R-:W-:Y:S05]  /*1920*/  @!P0 BRA `(.L_x_26) ;  /* 0x0000000000808947 */ /* 0x000fea0003800000 */
[----:B------:R-:W-:-:S13]  /*1930*/  ISETP.GT.AND P0, PT, R11, 0xfe, PT ;  /* 0x000000fe0b00780c */ /* 0x000fda0003f04270 */
[----:B------:R-:W-:Y:S05]  /*1940*/  @P0 BRA `(.L_x_27) ;  /* 0x00000000006c0947 */ /* 0x000fea0003800000 */
[----:B------:R-:W-:-:S13]  /*1950*/  ISETP.GE.AND P0, PT, R11, 0x1, PT ;  /* 0x000000010b00780c */ /* 0x000fda0003f06270 */
[----:B------:R-:W-:Y:S05]  /*1960*/  @P0 BRA `(.L_x_28) ;  /* 0x0000000000740947 */ /* 0x000fea0003800000 */
[----:B------:R-:W-:Y:S02]  /*1970*/  ISETP.GE.AND P0, PT, R11, -0x18, PT ;  /* 0xffffffe80b00780c */ /* 0x000fe40003f06270 */
[----:B------:R-:W-:-:S11]  /*1980*/  LOP3.LUT R0, R0, 0x80000000, RZ, 0xc0, !PT ;  /* 0x8000000000007812 */ /* 0x000fd600078ec0ff */
[----:B------:R-:W-:Y:S05]  /*1990*/  @!P0 BRA `(.L_x_28) ;  /* 0x0000000000688947 */ /* 0x000fea0003800000 */
[CCC-:B------:R-:W-:Y:S01]  /*19a0*/  FFMA.RZ R3, R14.reuse, R12.reuse, R9.reuse ;  /* 0x0000000c0e037223 */ /* 0x1c0fe2000000c009 */
[C---:B------:R-:W-:Y:S02]  /*19b0*/  VIADD R10, R11.reuse, 0x20 ;  /* 0x000000200b0a7836 */ /* 0x040fe40000000000 */
[CCC-:B------:R-:W-:Y:S01]  /*19c0*/  FFMA.RM R8, R14.reuse, R12.reuse, R9.reuse ;  /* 0x0000000c0e087223 */ /* 0x1c0fe20000004009 */
[----:B------:R-:W-:Y:S02]  /*19d0*/  ISETP.NE.AND P2, PT, R11, RZ, PT ;  /* 0x000000ff0b00720c */ /* 0x000fe40003f45270 */
[----:B------:R-:W-:Y:S01]  /*19e0*/  LOP3.LUT R7, R3, 0x7fffff, RZ, 0xc0, !PT ;  /* 0x007fffff03077812 */ /* 0x000fe200078ec0ff */
[----:B------:R-:W-:Y:S01]  /*19f0*/  FFMA.RP R3, R14, R12, R9 ;  /* 0x0000000c0e037223 */ /* 0x000fe20000008009 */
[----:B------:R-:W-:Y:S01]  /*1a00*/  IMAD.MOV R9, RZ, RZ, -R11 ;  /* 0x000000ffff097224 */ /* 0x000fe200078e0a0b */
[----:B------:R-:W-:Y:S02]  /*1a10*/  ISETP.NE.AND P1, PT, R11, RZ, PT ;  /* 0x000000ff0b00720c */ /* 0x000fe40003f25270 */
[----:B------:R-:W-:-:S02]  /*1a20*/  LOP3.LUT R7, R7, 0x800000, RZ, 0xfc, !PT ;  /* 0x0080000007077812 */ /* 0x000fc400078efcff */
[----:B------:R-:W-:Y:S02]  /*1a30*/  FSETP.NEU.FTZ.AND P0, PT, R3, R8, PT ;  /* 0x000000080300720b */ /* 0x000fe40003f1d000 */
[----:B------:R-:W-:Y:S02]  /*1a40*/  SHF.L.U32 R10, R7, R10, RZ ;  /* 0x0000000a070a7219 */ /* 0x000fe400000006ff */
[----:B------:R-:W-:Y:S02]  /*1a50*/  SEL R8, R9, RZ, P2 ;  /* 0x000000ff09087207 */ /* 0x000fe40001000000 */
[----:B------:R-:W-:Y:S02]  /*1a60*/  ISETP.NE.AND P1, PT, R10, RZ, P1 ;  /* 0x000000ff0a00720c */ /* 0x000fe40000f25270 */
[----:B------:R-:W-:Y:S02]  /*1a70*/  SHF.R.U32.HI R8, RZ, R8, R7 ;  /* 0x00000008ff087219 */ /* 0x000fe40000011607 */
[----:B------:R-:W-:-:S02]  /*1a80*/  PLOP3.LUT P0, PT, P0, P1, PT, 0xf8, 0x8f ;  /* 0x00000000008f781c */ /* 0x000fc40000703f70 */
[----:B------:R-:W-:Y:S02]  /*1a90*/  SHF.R.U32.HI R10, RZ, 0x1, R8 ;  /* 0x00000001ff0a7819 */ /* 0x000fe40000011608 */
[----:B------:R-:W-:-:S04]  /*1aa0*/  SEL R3, RZ, 0x1, !P0 ;  /* 0x00000001ff037807 */ /* 0x000fc80004000000 */
[----:B------:R-:W-:-:S04]  /*1ab0*/  LOP3.LUT R3, R3, 0x1, R10, 0xf8, !PT ;  /* 0x0000000103037812 */ /* 0x000fc800078ef80a */
[----:B------:R-:W-:-:S05]  /*1ac0*/  LOP3.LUT R3, R3, R8, RZ, 0xc0, !PT ;  /* 0x0000000803037212 */ /* 0x000fca00078ec0ff */
[----:B------:R-:W-:-:S05]  /*1ad0*/  IMAD.IADD R3, R10, 0x1, R3 ;  /* 0x000000010a037824 */ /* 0x000fca00078e0203 */
[----:B------:R-:W-:Y:S01]  /*1ae0*/  LOP3.LUT R0, R3, R0, RZ, 0xfc, !PT ;  /* 0x0000000003007212 */ /* 0x000fe200078efcff */
[----:B------:R-:W-:Y:S06]  /*1af0*/  BRA `(.L_x_28) ;  /* 0x0000000000107947 */ /* 0x000fec0003800000 */
.L_x_27:
[----:B------:R-:W-:-:S04]  /*1b00*/  LOP3.LUT R0, R0, 0x80000000, RZ, 0xc0, !PT ;  /* 0x8000000000007812 */ /* 0x000fc800078ec0ff */
[----:B------:R-:W-:Y:S01]  /*1b10*/  LOP3.LUT R0, R0, 0x7f800000, RZ, 0xfc, !PT ;  /* 0x7f80000000007812 */ /* 0x000fe200078efcff */
[----:B------:R-:W-:Y:S06]  /*1b20*/  BRA `(.L_x_28) ;  /* 0x0000000000047947 */ /* 0x000fec0003800000 */
.L_x_26:
[----:B------:R-:W-:-:S07]  /*1b30*/  IMAD R0, R8, 0x800000, R0 ;  /* 0x0080000008007824 */ /* 0x000fce00078e0200 */
.L_x_28:
[----:B------:R-:W-:Y:S05]  /*1b40*/  BSYNC.RECONVERGENT B2 ;  /* 0x0000000000027941 */ /* 0x000fea0003800200 */
.L_x_25:
[----:B------:R-:W-:Y:S05]  /*1b50*/  BRA `(.L_x_29) ;  /* 0x0000000000207947 */ /* 0x000fea0003800000 */
.L_x_24:
[----:B------:R-:W-:-:S04]  /*1b60*/  LOP3.LUT R0, R10, 0x80000000, R9, 0x48, !PT ;  /* 0x800000000a007812 */ /* 0x000fc800078e4809 */
[----:B------:R-:W-:Y:S01]  /*1b70*/  LOP3.LUT R0, R0, 0x7f800000, RZ, 0xfc, !PT ;  /* 0x7f80000000007812 */ /* 0x000fe200078efcff */
[----:B------:R-:W-:Y:S06]  /*1b80*/  BRA `(.L_x_29) ;  /* 0x0000000000147947 */ /* 0x000fec0003800000 */
.L_x_23:
[----:B------:R-:W-:Y:S01]  /*1b90*/  LOP3.LUT R0, R10, 0x80000000, R9, 0x48, !PT ;  /* 0x800000000a007812 */ /* 0x000fe200078e4809 */
[----:B------:R-:W-:Y:S06]  /*1ba0*/  BRA `(.L_x_29) ;  /* 0x00000000000c7947 */ /* 0x000fec0003800000 */
.L_x_22:
[----:B------:R-:W0:Y:S01]  /*1bb0*/  MUFU.RSQ R0, -QNAN ;  /* 0xffc0000000007908 */ /* 0x000e220000001400 */
[----:B------:R-:W-:Y:S05]  /*1bc0*/  BRA `(.L_x_29) ;  /* 0x0000000000047947 */ /* 0x000fea0003800000 */
.L_x_21:
[----:B------:R-:W-:-:S07]  /*1bd0*/  FADD.FTZ R0, R0, R3 ;  /* 0x0000000300007221 */ /* 0x000fce0000010000 */
.L_x_29:
[----:B------:R-:W-:Y:S05]  /*1be0*/  BSYNC.RECONVERGENT B1 ;  /* 0x0000000000017941 */ /* 0x000fea0003800200 */
.L_x_19:
[----:B------:R-:W-:-:S04]  /*1bf0*/  IMAD.MOV.U32 R7, RZ, RZ, 0x0 ;  /* 0x00000000ff077424 */ /* 0x000fc800078e00ff */
[----:B0-----:R-:W-:Y:S05]  /*1c00*/  RET.REL.NODEC R6 `(_Z13conv2d_kernelPKaS0_Paiiiiiiiff) ;  /* 0xffffffe006fc7950 */ /* 0x001fea0003c3ffff */
.L_x_30:
[----:B------:R-:W-:-:S00]  /*1c10*/  BRA `(.L_x_30) ;  /* 0xfffffffc00fc7947 */ /* 0x000fc0000383ffff */
[----:B------:R-:W-:-:S00]  /*1c20*/  NOP ;  /* 0x0000000000007918 */ /* 0x000fc00000000000 */
        /* <DEDUP_REMOVED lines=13> */
.L_x_31:


//--------------------- .nv.shared._Z13conv2d_kernelPKaS0_Paiiiiiiiff --------------------------
	.section	.nv.shared._Z13conv2d_kernelPKaS0_Paiiiiiiiff,"aw",@nobits
	.sectionflags	@""
.nv.shared._Z13conv2d_kernelPKaS0_Paiiiiiiiff:
	.zero		2896


//--------------------- .nv.shared.reserved.0     --------------------------
	.section	.nv.shared.reserved.0,"aw",@nobits
	.weak		__nv_reservedSMEM_offset_0_alias
	.size		__nv_reservedSMEM_offset_0_alias, 0, 64
	.other		__nv_reservedSMEM_offset_0_alias,@"STO_CUDA_RESERVED_SHARED STV_DEFAULT"
__nv_reservedSMEM_offset_0_alias:
	.zero		0
	.zero		64


//--------------------- .nv.constant0._Z13conv2d_kernelPKaS0_Paiiiiiiiff --------------------------
	.section	.nv.constant0._Z13conv2d_kernelPKaS0_Paiiiiiiiff,"a",@progbits
	.sectionflags	@""
	.align	4
.nv.constant0._Z13conv2d_kernelPKaS0_Paiiiiiiiff:
	.zero		956


//--------------------- SYMBOLS --------------------------

	.type		.nv.reservedSmem.offset0,@object
	.size		.nv.reservedSmem.offset0,0x4
	.type		.nv.reservedSmem.cap,@object
	.size		.nv.reservedSmem.cap,0x4
